//
// Generated by NVIDIA NVVM Compiler
//
// Compiler Build ID: CL-36424714
// Cuda compilation tools, release 13.0, V13.0.88
// Based on NVVM 20.0.0
//

.version 9.0
.target sm_100
.address_size 64

	// .globl	_Z12setup_kernelP17curandStateXORWOW
.func  (.param .align 16 .b8 func_retval0[16]) __internal_trig_reduction_slowpathd
(
	.param .b64 __internal_trig_reduction_slowpathd_param_0
)
;
.global .align 4 .b8 precalc_xorwow_matrix[102400];
.global .align 4 .b8 precalc_xorwow_offset_matrix[102400];
.global .align 4 .b8 mrg32k3aM1[2304];
.global .align 4 .b8 mrg32k3aM2[2304];
.global .align 4 .b8 mrg32k3aM1SubSeq[2016];
.global .align 4 .b8 mrg32k3aM2SubSeq[2016];
.global .align 4 .b8 mrg32k3aM1Seq[2304];
.global .align 4 .b8 mrg32k3aM2Seq[2304];
.const .align 8 .b8 __cr_lgamma_table[72];
.const .align 4 .b8 cashiers_load[64];
.global .align 8 .b8 __cudart_i2opi_d[144] = {8, 93, 141, 31, 177, 95, 251, 107, 234, 146, 82, 138, 247, 57, 7, 61, 123, 241, 229, 235, 199, 186, 39, 117, 45, 234, 95, 158, 102, 63, 70, 79, 183, 9, 203, 39, 207, 126, 54, 109, 31, 109, 10, 90, 139, 17, 47, 239, 15, 152, 5, 222, 255, 151, 248, 31, 59, 40, 249, 189, 139, 95, 132, 156, 244, 57, 83, 131, 57, 214, 145, 57, 65, 126, 95, 180, 38, 112, 156, 233, 132, 68, 187, 46, 245, 53, 130, 232, 62, 167, 41, 177, 28, 235, 29, 254, 28, 146, 209, 9, 234, 46, 73, 6, 224, 210, 77, 66, 58, 110, 36, 183, 97, 197, 187, 222, 171, 99, 81, 254, 65, 144, 67, 60, 153, 149, 98, 219, 192, 221, 52, 245, 209, 87, 39, 252, 41, 21, 68, 78, 110, 131, 249, 162};
.global .align 16 .b8 __cudart_sin_cos_coeffs[128] = {70, 210, 176, 44, 241, 229, 90, 190, 146, 227, 172, 105, 227, 29, 199, 62, 161, 98, 219, 25, 160, 1, 42, 191, 24, 8, 17, 17, 17, 17, 129, 63, 84, 85, 85, 85, 85, 85, 197, 191, 0, 0, 0, 0, 0, 0, 0, 0, 0, 0, 0, 0, 0, 0, 0, 0, 100, 129, 253, 32, 131, 255, 168, 189, 40, 133, 239, 193, 167, 238, 33, 62, 217, 230, 6, 142, 79, 126, 146, 190, 233, 188, 221, 25, 160, 1, 250, 62, 71, 93, 193, 22, 108, 193, 86, 191, 81, 85, 85, 85, 85, 85, 165, 63, 0, 0, 0, 0, 0, 0, 224, 191, 0, 0, 0, 0, 0, 0, 240, 63};

.visible .entry _Z12setup_kernelP17curandStateXORWOW(
	.param .u64 .ptr .align 1 _Z12setup_kernelP17curandStateXORWOW_param_0
)
{
	.reg .pred 	%p<24>;
	.reg .b32 	%r<406>;
	.reg .b64 	%rd<18>;

	ld.param.u64 	%rd8, [_Z12setup_kernelP17curandStateXORWOW_param_0];
	cvta.to.global.u64 	%rd9, %rd8;
	mov.u32 	%r182, %tid.x;
	mov.u32 	%r183, %ctaid.x;
	mov.u32 	%r184, %ntid.x;
	mad.lo.s32 	%r185, %r183, %r184, %r182;
	cvt.s64.s32 	%rd17, %r185;
	mul.wide.s32 	%rd10, %r185, 48;
	add.s64 	%rd2, %rd9, %rd10;
	mov.b32 	%r186, 1593684748;
	mov.b32 	%r187, 832094735;
	st.global.v2.u32 	[%rd2], {%r187, %r186};
	mov.b32 	%r188, -123459836;
	mov.b32 	%r189, 1111207954;
	st.global.v2.u32 	[%rd2+8], {%r189, %r188};
	mov.b32 	%r190, 1476011280;
	mov.b32 	%r191, -589760388;
	st.global.v2.u32 	[%rd2+16], {%r191, %r190};
	setp.eq.s32 	%p1, %r185, 0;
	@%p1 bra 	$L__BB0_42;
	mov.b32 	%r312, 0;
	mov.u64 	%rd12, precalc_xorwow_matrix;
$L__BB0_2:
	and.b64  	%rd4, %rd17, 3;
	setp.eq.s64 	%p2, %rd4, 0;
	@%p2 bra 	$L__BB0_41;
	mul.wide.u32 	%rd11, %r312, 3200;
	add.s64 	%rd5, %rd12, %rd11;
	cvt.u32.u64 	%r2, %rd4;
	mov.b32 	%r313, 0;
$L__BB0_4:
	mov.b32 	%r326, 0;
	mov.u32 	%r327, %r326;
	mov.u32 	%r328, %r326;
	mov.u32 	%r329, %r326;
	mov.u32 	%r330, %r326;
	mov.u32 	%r319, %r326;
$L__BB0_5:
	mul.wide.u32 	%rd13, %r319, 4;
	add.s64 	%rd14, %rd2, %rd13;
	ld.global.u32 	%r10, [%rd14+4];
	shl.b32 	%r11, %r319, 5;
	mov.b32 	%r325, 0;
$L__BB0_6:
	.pragma "nounroll";
	shr.u32 	%r196, %r10, %r325;
	and.b32  	%r197, %r196, 1;
	setp.eq.b32 	%p3, %r197, 1;
	not.pred 	%p4, %p3;
	add.s32 	%r198, %r11, %r325;
	mul.lo.s32 	%r199, %r198, 5;
	mul.wide.u32 	%rd15, %r199, 4;
	add.s64 	%rd6, %rd5, %rd15;
	@%p4 bra 	$L__BB0_8;
	ld.global.u32 	%r200, [%rd6];
	xor.b32  	%r330, %r330, %r200;
	ld.global.u32 	%r201, [%rd6+4];
	xor.b32  	%r329, %r329, %r201;
	ld.global.u32 	%r202, [%rd6+8];
	xor.b32  	%r328, %r328, %r202;
	ld.global.u32 	%r203, [%rd6+12];
	xor.b32  	%r327, %r327, %r203;
	ld.global.u32 	%r204, [%rd6+16];
	xor.b32  	%r326, %r326, %r204;
$L__BB0_8:
	and.b32  	%r206, %r196, 2;
	setp.eq.s32 	%p5, %r206, 0;
	@%p5 bra 	$L__BB0_10;
	ld.global.u32 	%r207, [%rd6+20];
	xor.b32  	%r330, %r330, %r207;
	ld.global.u32 	%r208, [%rd6+24];
	xor.b32  	%r329, %r329, %r208;
	ld.global.u32 	%r209, [%rd6+28];
	xor.b32  	%r328, %r328, %r209;
	ld.global.u32 	%r210, [%rd6+32];
	xor.b32  	%r327, %r327, %r210;
	ld.global.u32 	%r211, [%rd6+36];
	xor.b32  	%r326, %r326, %r211;
$L__BB0_10:
	and.b32  	%r213, %r196, 4;
	setp.eq.s32 	%p6, %r213, 0;
	@%p6 bra 	$L__BB0_12;
	ld.global.u32 	%r214, [%rd6+40];
	xor.b32  	%r330, %r330, %r214;
	ld.global.u32 	%r215, [%rd6+44];
	xor.b32  	%r329, %r329, %r215;
	ld.global.u32 	%r216, [%rd6+48];
	xor.b32  	%r328, %r328, %r216;
	ld.global.u32 	%r217, [%rd6+52];
	xor.b32  	%r327, %r327, %r217;
	ld.global.u32 	%r218, [%rd6+56];
	xor.b32  	%r326, %r326, %r218;
$L__BB0_12:
	and.b32  	%r220, %r196, 8;
	setp.eq.s32 	%p7, %r220, 0;
	@%p7 bra 	$L__BB0_14;
	ld.global.u32 	%r221, [%rd6+60];
	xor.b32  	%r330, %r330, %r221;
	ld.global.u32 	%r222, [%rd6+64];
	xor.b32  	%r329, %r329, %r222;
	ld.global.u32 	%r223, [%rd6+68];
	xor.b32  	%r328, %r328, %r223;
	ld.global.u32 	%r224, [%rd6+72];
	xor.b32  	%r327, %r327, %r224;
	ld.global.u32 	%r225, [%rd6+76];
	xor.b32  	%r326, %r326, %r225;
$L__BB0_14:
	and.b32  	%r227, %r196, 16;
	setp.eq.s32 	%p8, %r227, 0;
	@%p8 bra 	$L__BB0_16;
	ld.global.u32 	%r228, [%rd6+80];
	xor.b32  	%r330, %r330, %r228;
	ld.global.u32 	%r229, [%rd6+84];
	xor.b32  	%r329, %r329, %r229;
	ld.global.u32 	%r230, [%rd6+88];
	xor.b32  	%r328, %r328, %r230;
	ld.global.u32 	%r231, [%rd6+92];
	xor.b32  	%r327, %r327, %r231;
	ld.global.u32 	%r232, [%rd6+96];
	xor.b32  	%r326, %r326, %r232;
$L__BB0_16:
	and.b32  	%r234, %r196, 32;
	setp.eq.s32 	%p9, %r234, 0;
	@%p9 bra 	$L__BB0_18;
	ld.global.u32 	%r235, [%rd6+100];
	xor.b32  	%r330, %r330, %r235;
	ld.global.u32 	%r236, [%rd6+104];
	xor.b32  	%r329, %r329, %r236;
	ld.global.u32 	%r237, [%rd6+108];
	xor.b32  	%r328, %r328, %r237;
	ld.global.u32 	%r238, [%rd6+112];
	xor.b32  	%r327, %r327, %r238;
	ld.global.u32 	%r239, [%rd6+116];
	xor.b32  	%r326, %r326, %r239;
$L__BB0_18:
	and.b32  	%r241, %r196, 64;
	setp.eq.s32 	%p10, %r241, 0;
	@%p10 bra 	$L__BB0_20;
	ld.global.u32 	%r242, [%rd6+120];
	xor.b32  	%r330, %r330, %r242;
	ld.global.u32 	%r243, [%rd6+124];
	xor.b32  	%r329, %r329, %r243;
	ld.global.u32 	%r244, [%rd6+128];
	xor.b32  	%r328, %r328, %r244;
	ld.global.u32 	%r245, [%rd6+132];
	xor.b32  	%r327, %r327, %r245;
	ld.global.u32 	%r246, [%rd6+136];
	xor.b32  	%r326, %r326, %r246;
$L__BB0_20:
	and.b32  	%r248, %r196, 128;
	setp.eq.s32 	%p11, %r248, 0;
	@%p11 bra 	$L__BB0_22;
	ld.global.u32 	%r249, [%rd6+140];
	xor.b32  	%r330, %r330, %r249;
	ld.global.u32 	%r250, [%rd6+144];
	xor.b32  	%r329, %r329, %r250;
	ld.global.u32 	%r251, [%rd6+148];
	xor.b32  	%r328, %r328, %r251;
	ld.global.u32 	%r252, [%rd6+152];
	xor.b32  	%r327, %r327, %r252;
	ld.global.u32 	%r253, [%rd6+156];
	xor.b32  	%r326, %r326, %r253;
$L__BB0_22:
	and.b32  	%r255, %r196, 256;
	setp.eq.s32 	%p12, %r255, 0;
	@%p12 bra 	$L__BB0_24;
	ld.global.u32 	%r256, [%rd6+160];
	xor.b32  	%r330, %r330, %r256;
	ld.global.u32 	%r257, [%rd6+164];
	xor.b32  	%r329, %r329, %r257;
	ld.global.u32 	%r258, [%rd6+168];
	xor.b32  	%r328, %r328, %r258;
	ld.global.u32 	%r259, [%rd6+172];
	xor.b32  	%r327, %r327, %r259;
	ld.global.u32 	%r260, [%rd6+176];
	xor.b32  	%r326, %r326, %r260;
$L__BB0_24:
	and.b32  	%r262, %r196, 512;
	setp.eq.s32 	%p13, %r262, 0;
	@%p13 bra 	$L__BB0_26;
	ld.global.u32 	%r263, [%rd6+180];
	xor.b32  	%r330, %r330, %r263;
	ld.global.u32 	%r264, [%rd6+184];
	xor.b32  	%r329, %r329, %r264;
	ld.global.u32 	%r265, [%rd6+188];
	xor.b32  	%r328, %r328, %r265;
	ld.global.u32 	%r266, [%rd6+192];
	xor.b32  	%r327, %r327, %r266;
	ld.global.u32 	%r267, [%rd6+196];
	xor.b32  	%r326, %r326, %r267;
$L__BB0_26:
	and.b32  	%r269, %r196, 1024;
	setp.eq.s32 	%p14, %r269, 0;
	@%p14 bra 	$L__BB0_28;
	ld.global.u32 	%r270, [%rd6+200];
	xor.b32  	%r330, %r330, %r270;
	ld.global.u32 	%r271, [%rd6+204];
	xor.b32  	%r329, %r329, %r271;
	ld.global.u32 	%r272, [%rd6+208];
	xor.b32  	%r328, %r328, %r272;
	ld.global.u32 	%r273, [%rd6+212];
	xor.b32  	%r327, %r327, %r273;
	ld.global.u32 	%r274, [%rd6+216];
	xor.b32  	%r326, %r326, %r274;
$L__BB0_28:
	and.b32  	%r276, %r196, 2048;
	setp.eq.s32 	%p15, %r276, 0;
	@%p15 bra 	$L__BB0_30;
	ld.global.u32 	%r277, [%rd6+220];
	xor.b32  	%r330, %r330, %r277;
	ld.global.u32 	%r278, [%rd6+224];
	xor.b32  	%r329, %r329, %r278;
	ld.global.u32 	%r279, [%rd6+228];
	xor.b32  	%r328, %r328, %r279;
	ld.global.u32 	%r280, [%rd6+232];
	xor.b32  	%r327, %r327, %r280;
	ld.global.u32 	%r281, [%rd6+236];
	xor.b32  	%r326, %r326, %r281;
$L__BB0_30:
	and.b32  	%r283, %r196, 4096;
	setp.eq.s32 	%p16, %r283, 0;
	@%p16 bra 	$L__BB0_32;
	ld.global.u32 	%r284, [%rd6+240];
	xor.b32  	%r330, %r330, %r284;
	ld.global.u32 	%r285, [%rd6+244];
	xor.b32  	%r329, %r329, %r285;
	ld.global.u32 	%r286, [%rd6+248];
	xor.b32  	%r328, %r328, %r286;
	ld.global.u32 	%r287, [%rd6+252];
	xor.b32  	%r327, %r327, %r287;
	ld.global.u32 	%r288, [%rd6+256];
	xor.b32  	%r326, %r326, %r288;
$L__BB0_32:
	and.b32  	%r290, %r196, 8192;
	setp.eq.s32 	%p17, %r290, 0;
	@%p17 bra 	$L__BB0_34;
	ld.global.u32 	%r291, [%rd6+260];
	xor.b32  	%r330, %r330, %r291;
	ld.global.u32 	%r292, [%rd6+264];
	xor.b32  	%r329, %r329, %r292;
	ld.global.u32 	%r293, [%rd6+268];
	xor.b32  	%r328, %r328, %r293;
	ld.global.u32 	%r294, [%rd6+272];
	xor.b32  	%r327, %r327, %r294;
	ld.global.u32 	%r295, [%rd6+276];
	xor.b32  	%r326, %r326, %r295;
$L__BB0_34:
	and.b32  	%r297, %r196, 16384;
	setp.eq.s32 	%p18, %r297, 0;
	@%p18 bra 	$L__BB0_36;
	ld.global.u32 	%r298, [%rd6+280];
	xor.b32  	%r330, %r330, %r298;
	ld.global.u32 	%r299, [%rd6+284];
	xor.b32  	%r329, %r329, %r299;
	ld.global.u32 	%r300, [%rd6+288];
	xor.b32  	%r328, %r328, %r300;
	ld.global.u32 	%r301, [%rd6+292];
	xor.b32  	%r327, %r327, %r301;
	ld.global.u32 	%r302, [%rd6+296];
	xor.b32  	%r326, %r326, %r302;
$L__BB0_36:
	and.b32  	%r304, %r196, 32768;
	setp.eq.s32 	%p19, %r304, 0;
	@%p19 bra 	$L__BB0_38;
	ld.global.u32 	%r305, [%rd6+300];
	xor.b32  	%r330, %r330, %r305;
	ld.global.u32 	%r306, [%rd6+304];
	xor.b32  	%r329, %r329, %r306;
	ld.global.u32 	%r307, [%rd6+308];
	xor.b32  	%r328, %r328, %r307;
	ld.global.u32 	%r308, [%rd6+312];
	xor.b32  	%r327, %r327, %r308;
	ld.global.u32 	%r309, [%rd6+316];
	xor.b32  	%r326, %r326, %r309;
$L__BB0_38:
	add.s32 	%r325, %r325, 16;
	setp.ne.s32 	%p20, %r325, 32;
	@%p20 bra 	$L__BB0_6;
	mad.lo.s32 	%r310, %r319, -31, %r11;
	add.s32 	%r319, %r310, 1;
	setp.ne.s32 	%p21, %r319, 5;
	@%p21 bra 	$L__BB0_5;
	st.global.u32 	[%rd2+4], %r330;
	st.global.u32 	[%rd2+8], %r329;
	st.global.u32 	[%rd2+12], %r328;
	st.global.u32 	[%rd2+16], %r327;
	st.global.u32 	[%rd2+20], %r326;
	add.s32 	%r313, %r313, 1;
	setp.lt.u32 	%p22, %r313, %r2;
	@%p22 bra 	$L__BB0_4;
$L__BB0_41:
	shr.u64 	%rd7, %rd17, 2;
	add.s32 	%r312, %r312, 1;
	setp.gt.u64 	%p23, %rd17, 3;
	mov.u64 	%rd17, %rd7;
	@%p23 bra 	$L__BB0_2;
$L__BB0_42:
	mov.b32 	%r311, 0;
	st.global.v2.u32 	[%rd2+24], {%r311, %r311};
	st.global.u32 	[%rd2+32], %r311;
	mov.b64 	%rd16, 0;
	st.global.u64 	[%rd2+40], %rd16;
	ret;

}
	// .globl	_Z24simple_device_API_kernelP17curandStateXORWOWPjm
.visible .entry _Z24simple_device_API_kernelP17curandStateXORWOWPjm(
	.param .u64 .ptr .align 1 _Z24simple_device_API_kernelP17curandStateXORWOWPjm_param_0,
	.param .u64 .ptr .align 1 _Z24simple_device_API_kernelP17curandStateXORWOWPjm_param_1,
	.param .u64 _Z24simple_device_API_kernelP17curandStateXORWOWPjm_param_2
)
{
	.reg .pred 	%p<26>;
	.reg .b32 	%r<254>;
	.reg .b32 	%f<73>;
	.reg .b64 	%rd<31>;
	.reg .b64 	%fd<210>;

	ld.param.u64 	%rd4, [_Z24simple_device_API_kernelP17curandStateXORWOWPjm_param_0];
	ld.param.u64 	%rd5, [_Z24simple_device_API_kernelP17curandStateXORWOWPjm_param_1];
	cvta.to.global.u64 	%rd6, %rd5;
	cvta.to.global.u64 	%rd7, %rd4;
	mov.u32 	%r87, %tid.x;
	mov.u32 	%r88, %ctaid.x;
	mov.u32 	%r89, %ntid.x;
	mad.lo.s32 	%r90, %r88, %r89, %r87;
	mul.wide.s32 	%rd8, %r90, 48;
	add.s64 	%rd1, %rd7, %rd8;
	ld.global.v2.u32 	{%r251, %r250}, [%rd1];
	ld.global.v2.u32 	{%r249, %r248}, [%rd1+8];
	ld.global.v2.u32 	{%r247, %r246}, [%rd1+16];
	ld.global.v2.u32 	{%r7, %r245}, [%rd1+24];
	ld.global.f32 	%f1, [%rd1+32];
	ld.global.f64 	%fd209, [%rd1+40];
	mov.b32 	%r91, 1127219200;
	mov.b32 	%r92, -2147483648;
	mov.b64 	%fd2, {%r92, %r91};
	mul.wide.s32 	%rd9, %r90, 4;
	add.s64 	%rd2, %rd6, %rd9;
	mov.b32 	%r214, 0;
	mov.b32 	%r207, 1;
	mov.u64 	%rd12, __cudart_sin_cos_coeffs;
	mov.u64 	%rd26, cashiers_load;
	mov.u64 	%rd15, __cr_lgamma_table;
$L__BB1_1:
	mov.f64 	%fd46, 0d0000000000000000;
	mov.f64 	%fd47, 0d7FF0000000000000;
	mul.rn.f64 	%fd197, %fd47, %fd46;
	cvt.rn.f64.u32 	%fd48, %r207;
	div.rn.f64 	%fd5, %fd48, 0d4059000000000000;
	setp.eq.f64 	%p1, %fd5, 0d7FF0000000000000;
	mov.b32 	%r216, 0;
	@%p1 bra 	$L__BB1_4;
	mul.f64 	%fd49, %fd5, 0d3FE45F306DC9C883;
	cvt.rni.s32.f64 	%r216, %fd49;
	cvt.rn.f64.s32 	%fd50, %r216;
	fma.rn.f64 	%fd51, %fd50, 0dBFF921FB54442D18, %fd5;
	fma.rn.f64 	%fd52, %fd50, 0dBC91A62633145C00, %fd51;
	fma.rn.f64 	%fd197, %fd50, 0dB97B839A252049C0, %fd52;
	setp.ltu.f64 	%p2, %fd5, 0d41E0000000000000;
	@%p2 bra 	$L__BB1_4;
	{ // callseq 0, 0
	.param .b64 param0;
	st.param.f64 	[param0], %fd5;
	.param .align 16 .b8 retval0[16];
	call.uni (retval0), 
	__internal_trig_reduction_slowpathd, 
	(
	param0
	);
	ld.param.f64 	%fd197, [retval0];
	ld.param.b32 	%r216, [retval0+8];
	} // callseq 0
$L__BB1_4:
	shl.b32 	%r95, %r216, 6;
	cvt.u64.u32 	%rd10, %r95;
	and.b64  	%rd11, %rd10, 64;
	add.s64 	%rd13, %rd12, %rd11;
	mul.rn.f64 	%fd54, %fd197, %fd197;
	and.b32  	%r96, %r216, 1;
	setp.eq.b32 	%p3, %r96, 1;
	selp.f64 	%fd55, 0dBDA8FF8320FD8164, 0d3DE5DB65F9785EBA, %p3;
	ld.global.nc.v2.f64 	{%fd56, %fd57}, [%rd13];
	fma.rn.f64 	%fd58, %fd55, %fd54, %fd56;
	fma.rn.f64 	%fd59, %fd58, %fd54, %fd57;
	ld.global.nc.v2.f64 	{%fd60, %fd61}, [%rd13+16];
	fma.rn.f64 	%fd62, %fd59, %fd54, %fd60;
	fma.rn.f64 	%fd63, %fd62, %fd54, %fd61;
	ld.global.nc.v2.f64 	{%fd64, %fd65}, [%rd13+32];
	fma.rn.f64 	%fd66, %fd63, %fd54, %fd64;
	fma.rn.f64 	%fd67, %fd66, %fd54, %fd65;
	fma.rn.f64 	%fd68, %fd67, %fd197, %fd197;
	fma.rn.f64 	%fd69, %fd67, %fd54, 0d3FF0000000000000;
	selp.f64 	%fd70, %fd69, %fd68, %p3;
	and.b32  	%r97, %r216, 2;
	setp.eq.s32 	%p4, %r97, 0;
	mov.f64 	%fd71, 0d0000000000000000;
	sub.f64 	%fd72, %fd71, %fd70;
	selp.f64 	%fd73, %fd70, %fd72, %p4;
	add.f64 	%fd74, %fd73, 0d3FF0000000000000;
	mul.f64 	%fd9, %fd74, 0d4010000000000000;
	setp.geu.f64 	%p5, %fd9, 0d4050000000000000;
	@%p5 bra 	$L__BB1_7;
	cvt.rn.f32.f64 	%f58, %fd9;
	fma.rn.f32 	%f59, %f58, 0f3BBB989D, 0f3F000000;
	cvt.sat.f32.f32 	%f60, %f59;
	mov.f32 	%f61, 0f4B400001;
	mov.f32 	%f62, 0f437C0000;
	fma.rm.f32 	%f63, %f60, %f62, %f61;
	add.f32 	%f64, %f63, 0fCB40007F;
	neg.f32 	%f65, %f64;
	fma.rn.f32 	%f66, %f58, 0f3FB8AA3B, %f65;
	fma.rn.f32 	%f67, %f58, 0f32A57060, %f66;
	mov.b32 	%r191, %f63;
	shl.b32 	%r192, %r191, 23;
	mov.b32 	%f68, %r192;
	ex2.approx.ftz.f32 	%f69, %f67;
	mul.f32 	%f72, %f69, %f68;
	mov.b32 	%r223, 0;
	mov.u32 	%r221, %r250;
$L__BB1_6:
	mov.u32 	%r252, %r223;
	mov.u32 	%r250, %r249;
	mov.u32 	%r249, %r248;
	mov.u32 	%r248, %r247;
	mov.u32 	%r247, %r246;
	add.s32 	%r223, %r252, 1;
	shr.u32 	%r193, %r221, 2;
	xor.b32  	%r194, %r193, %r221;
	shl.b32 	%r195, %r247, 4;
	shl.b32 	%r196, %r194, 1;
	xor.b32  	%r197, %r195, %r196;
	xor.b32  	%r198, %r197, %r247;
	xor.b32  	%r246, %r198, %r194;
	add.s32 	%r251, %r251, 362437;
	add.s32 	%r199, %r246, %r251;
	cvt.rn.f32.u32 	%f70, %r199;
	fma.rn.f32 	%f71, %f70, 0f2F800000, 0f2F000000;
	mul.f32 	%f72, %f72, %f71;
	setp.gt.f32 	%p24, %f72, 0f3F800000;
	mov.u32 	%r221, %r250;
	@%p24 bra 	$L__BB1_6;
	bra.uni 	$L__BB1_33;
$L__BB1_7:
	setp.leu.f64 	%p6, %fd9, 0d40AF400000000000;
	@%p6 bra 	$L__BB1_20;
	setp.eq.s32 	%p15, %r245, 1;
	mov.b32 	%r245, 0;
	mov.f64 	%fd204, %fd209;
	@%p15 bra 	$L__BB1_19;
	shr.u32 	%r130, %r250, 2;
	xor.b32  	%r131, %r130, %r250;
	shl.b32 	%r132, %r246, 4;
	shl.b32 	%r133, %r131, 1;
	xor.b32  	%r134, %r132, %r133;
	xor.b32  	%r135, %r134, %r246;
	xor.b32  	%r32, %r135, %r131;
	add.s32 	%r136, %r251, %r32;
	add.s32 	%r137, %r136, 362437;
	shr.u32 	%r138, %r249, 2;
	xor.b32  	%r139, %r138, %r249;
	shl.b32 	%r140, %r32, 4;
	shl.b32 	%r141, %r139, 1;
	xor.b32  	%r142, %r141, %r140;
	xor.b32  	%r143, %r142, %r139;
	xor.b32  	%r33, %r143, %r32;
	add.s32 	%r144, %r251, %r33;
	add.s32 	%r145, %r144, 724874;
	shr.u32 	%r146, %r248, 2;
	xor.b32  	%r147, %r146, %r248;
	shl.b32 	%r148, %r33, 4;
	shl.b32 	%r149, %r147, 1;
	xor.b32  	%r150, %r149, %r148;
	xor.b32  	%r151, %r150, %r147;
	xor.b32  	%r34, %r151, %r33;
	add.s32 	%r152, %r251, %r34;
	add.s32 	%r153, %r152, 1087311;
	shr.u32 	%r154, %r247, 2;
	xor.b32  	%r155, %r154, %r247;
	shl.b32 	%r156, %r34, 4;
	shl.b32 	%r157, %r155, 1;
	xor.b32  	%r158, %r157, %r156;
	xor.b32  	%r159, %r158, %r155;
	xor.b32  	%r253, %r159, %r34;
	add.s32 	%r251, %r251, 1449748;
	add.s32 	%r160, %r253, %r251;
	cvt.u64.u32 	%rd17, %r137;
	mul.wide.u32 	%rd18, %r145, 2097152;
	xor.b64  	%rd19, %rd18, %rd17;
	cvt.rn.f64.u64 	%fd130, %rd19;
	fma.rn.f64 	%fd198, %fd130, 0d3CA0000000000000, 0d3C90000000000000;
	cvt.u64.u32 	%rd20, %r153;
	mul.wide.u32 	%rd21, %r160, 2097152;
	xor.b64  	%rd22, %rd21, %rd20;
	cvt.rn.f64.u64 	%fd131, %rd22;
	fma.rn.f64 	%fd11, %fd131, 0d3CB0000000000000, 0d3CA0000000000000;
	{
	.reg .b32 %temp; 
	mov.b64 	{%temp, %r224}, %fd198;
	}
	{
	.reg .b32 %temp; 
	mov.b64 	{%r225, %temp}, %fd198;
	}
	setp.gt.s32 	%p16, %r224, 1048575;
	mov.b32 	%r226, -1023;
	@%p16 bra 	$L__BB1_11;
	mul.f64 	%fd198, %fd198, 0d4350000000000000;
	{
	.reg .b32 %temp; 
	mov.b64 	{%temp, %r224}, %fd198;
	}
	{
	.reg .b32 %temp; 
	mov.b64 	{%r225, %temp}, %fd198;
	}
	mov.b32 	%r226, -1077;
$L__BB1_11:
	add.s32 	%r162, %r224, -1;
	setp.gt.u32 	%p17, %r162, 2146435070;
	@%p17 bra 	$L__BB1_15;
	shr.u32 	%r165, %r224, 20;
	add.s32 	%r227, %r226, %r165;
	and.b32  	%r166, %r224, 1048575;
	or.b32  	%r167, %r166, 1072693248;
	mov.b64 	%fd199, {%r225, %r167};
	setp.lt.u32 	%p19, %r167, 1073127583;
	@%p19 bra 	$L__BB1_14;
	{
	.reg .b32 %temp; 
	mov.b64 	{%r168, %temp}, %fd199;
	}
	{
	.reg .b32 %temp; 
	mov.b64 	{%temp, %r169}, %fd199;
	}
	add.s32 	%r170, %r169, -1048576;
	mov.b64 	%fd199, {%r168, %r170};
	add.s32 	%r227, %r227, 1;
$L__BB1_14:
	add.f64 	%fd133, %fd199, 0dBFF0000000000000;
	add.f64 	%fd134, %fd199, 0d3FF0000000000000;
	rcp.approx.ftz.f64 	%fd135, %fd134;
	neg.f64 	%fd136, %fd134;
	fma.rn.f64 	%fd137, %fd136, %fd135, 0d3FF0000000000000;
	fma.rn.f64 	%fd138, %fd137, %fd137, %fd137;
	fma.rn.f64 	%fd139, %fd138, %fd135, %fd135;
	mul.f64 	%fd140, %fd133, %fd139;
	fma.rn.f64 	%fd141, %fd133, %fd139, %fd140;
	mul.f64 	%fd142, %fd141, %fd141;
	fma.rn.f64 	%fd143, %fd142, 0d3EB1380B3AE80F1E, 0d3ED0EE258B7A8B04;
	fma.rn.f64 	%fd144, %fd143, %fd142, 0d3EF3B2669F02676F;
	fma.rn.f64 	%fd145, %fd144, %fd142, 0d3F1745CBA9AB0956;
	fma.rn.f64 	%fd146, %fd145, %fd142, 0d3F3C71C72D1B5154;
	fma.rn.f64 	%fd147, %fd146, %fd142, 0d3F624924923BE72D;
	fma.rn.f64 	%fd148, %fd147, %fd142, 0d3F8999999999A3C4;
	fma.rn.f64 	%fd149, %fd148, %fd142, 0d3FB5555555555554;
	sub.f64 	%fd150, %fd133, %fd141;
	add.f64 	%fd151, %fd150, %fd150;
	neg.f64 	%fd152, %fd141;
	fma.rn.f64 	%fd153, %fd152, %fd133, %fd151;
	mul.f64 	%fd154, %fd139, %fd153;
	mul.f64 	%fd155, %fd142, %fd149;
	fma.rn.f64 	%fd156, %fd155, %fd141, %fd154;
	xor.b32  	%r171, %r227, -2147483648;
	mov.b32 	%r172, 1127219200;
	mov.b64 	%fd157, {%r171, %r172};
	sub.f64 	%fd158, %fd157, %fd2;
	fma.rn.f64 	%fd159, %fd158, 0d3FE62E42FEFA39EF, %fd141;
	fma.rn.f64 	%fd160, %fd158, 0dBFE62E42FEFA39EF, %fd159;
	sub.f64 	%fd161, %fd160, %fd141;
	sub.f64 	%fd162, %fd156, %fd161;
	fma.rn.f64 	%fd163, %fd158, 0d3C7ABC9E3B39803F, %fd162;
	add.f64 	%fd200, %fd159, %fd163;
	bra.uni 	$L__BB1_16;
$L__BB1_15:
	fma.rn.f64 	%fd132, %fd198, 0d7FF0000000000000, 0d7FF0000000000000;
	{
	.reg .b32 %temp; 
	mov.b64 	{%temp, %r163}, %fd198;
	}
	and.b32  	%r164, %r163, 2147483647;
	setp.eq.s32 	%p18, %r164, 0;
	selp.f64 	%fd200, 0dFFF0000000000000, %fd132, %p18;
$L__BB1_16:
	mul.f64 	%fd20, %fd200, 0dC000000000000000;
	{
	.reg .b32 %temp; 
	mov.b64 	{%temp, %r173}, %fd11;
	}
	shl.b32 	%r174, %r173, 1;
	setp.gt.u32 	%p20, %r174, -2038431744;
	mov.f64 	%fd164, 0d0000000000000000;
	mul.rn.f64 	%fd165, %fd11, %fd164;
	selp.f64 	%fd21, %fd165, %fd11, %p20;
	{
	.reg .b32 %temp; 
	mov.b64 	{%r175, %temp}, %fd21;
	}
	{
	.reg .b32 %temp; 
	mov.b64 	{%temp, %r176}, %fd21;
	}
	add.s32 	%r177, %r176, 1048576;
	mov.b64 	%fd166, {%r175, %r177};
	cvt.rni.f64.f64 	%fd167, %fd166;
	cvt.rzi.s64.f64 	%rd23, %fd167;
	cvt.u32.u64 	%r178, %rd23;
	fma.rn.f64 	%fd168, %fd167, 0dBFE0000000000000, %fd21;
	mul.f64 	%fd169, %fd168, 0d3CA1A62633145C07;
	fma.rn.f64 	%fd170, %fd168, 0d400921FB54442D18, %fd169;
	mul.rn.f64 	%fd171, %fd170, %fd170;
	fma.rn.f64 	%fd172, %fd171, 0dBDA8FF8320FD8164, 0d3E21EEA7C1EF8528;
	fma.rn.f64 	%fd173, %fd172, %fd171, 0dBE927E4F8E06E6D9;
	fma.rn.f64 	%fd174, %fd173, %fd171, 0d3EFA01A019DDBCE9;
	fma.rn.f64 	%fd175, %fd174, %fd171, 0dBF56C16C16C15D47;
	fma.rn.f64 	%fd176, %fd175, %fd171, 0d3FA5555555555551;
	fma.rn.f64 	%fd177, %fd176, %fd171, 0dBFE0000000000000;
	fma.rn.f64 	%fd178, %fd177, %fd171, 0d3FF0000000000000;
	fma.rn.f64 	%fd179, %fd171, 0d3DE5DB65F9785EBA, 0dBE5AE5F12CB0D246;
	fma.rn.f64 	%fd180, %fd179, %fd171, 0d3EC71DE369ACE392;
	fma.rn.f64 	%fd181, %fd180, %fd171, 0dBF2A01A019DB62A1;
	fma.rn.f64 	%fd182, %fd181, %fd171, 0d3F81111111110818;
	fma.rn.f64 	%fd183, %fd182, %fd171, 0dBFC5555555555554;
	fma.rn.f64 	%fd184, %fd183, %fd171, 0d0000000000000000;
	fma.rn.f64 	%fd185, %fd184, %fd170, %fd170;
	and.b64  	%rd24, %rd23, 1;
	setp.eq.b64 	%p21, %rd24, 1;
	{
	.reg .b32 %temp; 
	mov.b64 	{%temp, %r179}, %fd185;
	}
	{
	.reg .b32 %temp; 
	mov.b64 	{%r180, %temp}, %fd185;
	}
	xor.b32  	%r181, %r179, -2147483648;
	mov.b64 	%fd186, {%r180, %r181};
	selp.f64 	%fd201, %fd178, %fd185, %p21;
	selp.f64 	%fd202, %fd186, %fd178, %p21;
	and.b32  	%r182, %r178, 2;
	setp.eq.s32 	%p22, %r182, 0;
	@%p22 bra 	$L__BB1_18;
	{
	.reg .b32 %temp; 
	mov.b64 	{%temp, %r183}, %fd201;
	}
	{
	.reg .b32 %temp; 
	mov.b64 	{%r184, %temp}, %fd201;
	}
	xor.b32  	%r185, %r183, -2147483648;
	mov.b64 	%fd201, {%r184, %r185};
	{
	.reg .b32 %temp; 
	mov.b64 	{%temp, %r186}, %fd202;
	}
	{
	.reg .b32 %temp; 
	mov.b64 	{%r187, %temp}, %fd202;
	}
	xor.b32  	%r188, %r186, -2147483648;
	mov.b64 	%fd202, {%r187, %r188};
$L__BB1_18:
	sqrt.rn.f64 	%fd187, %fd20;
	mov.f64 	%fd188, 0d0000000000000000;
	add.rn.f64 	%fd189, %fd202, %fd188;
	cvt.rzi.f64.f64 	%fd190, %fd21;
	setp.eq.f64 	%p23, %fd21, %fd190;
	mul.rn.f64 	%fd191, %fd21, %fd188;
	selp.f64 	%fd192, %fd191, %fd201, %p23;
	mul.f64 	%fd204, %fd187, %fd192;
	mul.f64 	%fd209, %fd187, %fd189;
	mov.b32 	%r245, 1;
	mov.u32 	%r247, %r34;
	mov.u32 	%r248, %r33;
	mov.u32 	%r249, %r32;
	mov.u32 	%r250, %r246;
	mov.u32 	%r246, %r253;
$L__BB1_19:
	sqrt.rn.f64 	%fd193, %fd9;
	fma.rn.f64 	%fd194, %fd193, %fd204, %fd9;
	add.f64 	%fd195, %fd194, 0d3FE0000000000000;
	cvt.rzi.u32.f64 	%r252, %fd195;
	bra.uni 	$L__BB1_33;
$L__BB1_20:
	cvt.rn.f32.f64 	%f13, %fd9;
	// begin inline asm
	lg2.approx.f32.ftz %f12, %f13;
	// end inline asm
	cvt.f64.f32 	%fd75, %f12;
	mul.f64 	%fd76, %fd75, 0d3FE62E42FEFA39EF;
	cvt.rn.f32.f64 	%f6, %fd76;
	add.f32 	%f15, %f13, 0fBDFDF8D9;
	// begin inline asm
	rsqrt.approx.f32.ftz %f14, %f15;
	// end inline asm
	fma.rn.f32 	%f7, %f14, 0f3FB75B84, 0f3984F70F;
	add.f32 	%f17, %f13, 0fBFFCA5DC;
	// begin inline asm
	rsqrt.approx.f32.ftz %f16, %f17;
	// end inline asm
	fma.rn.f32 	%f8, %f16, 0f3E5807D3, 0f3F71280C;
	// begin inline asm
	rcp.approx.f32.ftz %f18, %f7;
	// end inline asm
$L__BB1_21:
	mov.u32 	%r57, %r248;
	mov.u32 	%r56, %r247;
	mov.u32 	%r248, %r246;
	shr.u32 	%r98, %r250, 2;
	xor.b32  	%r99, %r98, %r250;
	shl.b32 	%r100, %r248, 4;
	shl.b32 	%r101, %r99, 1;
	xor.b32  	%r102, %r100, %r101;
	xor.b32  	%r103, %r102, %r248;
	xor.b32  	%r247, %r103, %r99;
	add.s32 	%r104, %r251, %r247;
	add.s32 	%r105, %r104, 362437;
	cvt.rn.f32.u32 	%f32, %r105;
	fma.rn.f32 	%f21, %f32, 0f2F800000, 0f2F000000;
	// begin inline asm
	rsqrt.approx.f32.ftz %f20, %f21;
	// end inline asm
	add.f32 	%f23, %f20, 0fBF800000;
	// begin inline asm
	lg2.approx.f32.ftz %f22, %f23;
	// end inline asm
	cvt.f64.f32 	%fd77, %f22;
	mul.f64 	%fd78, %fd77, 0d3FE62E42FEFA39EF;
	cvt.rn.f32.f64 	%f33, %fd78;
	add.f32 	%f34, %f8, %f33;
	mul.f32 	%f35, %f18, %f34;
	sub.f32 	%f36, %f13, %f35;
	cvt.rmi.f32.f32 	%f10, %f36;
	shr.u32 	%r106, %r249, 2;
	xor.b32  	%r107, %r106, %r249;
	shl.b32 	%r108, %r247, 4;
	shl.b32 	%r109, %r107, 1;
	xor.b32  	%r110, %r109, %r108;
	xor.b32  	%r111, %r110, %r107;
	xor.b32  	%r246, %r111, %r247;
	add.s32 	%r251, %r251, 724874;
	add.f32 	%f37, %f10, 0f3F800000;
	sub.f32 	%f38, %f13, %f37;
	mul.f32 	%f39, %f7, %f38;
	sub.f32 	%f40, %f39, %f8;
	cvt.f64.f32 	%fd79, %f40;
	mul.f64 	%fd80, %fd79, 0d3FF71547652B82FE;
	cvt.rn.f32.f64 	%f25, %fd80;
	// begin inline asm
	ex2.approx.f32.ftz %f24, %f25;
	// end inline asm
	add.f32 	%f41, %f24, 0f3F800000;
	mul.f32 	%f27, %f41, %f41;
	// begin inline asm
	rcp.approx.f32.ftz %f26, %f27;
	// end inline asm
	sub.f32 	%f42, %f13, %f10;
	mul.f32 	%f43, %f7, %f42;
	sub.f32 	%f44, %f43, %f8;
	cvt.f64.f32 	%fd81, %f44;
	mul.f64 	%fd82, %fd81, 0d3FF71547652B82FE;
	cvt.rn.f32.f64 	%f29, %fd82;
	// begin inline asm
	ex2.approx.f32.ftz %f28, %f29;
	// end inline asm
	add.f32 	%f45, %f28, 0f3F800000;
	mul.f32 	%f31, %f45, %f45;
	// begin inline asm
	rcp.approx.f32.ftz %f30, %f31;
	// end inline asm
	sub.f32 	%f11, %f26, %f30;
	cvt.rzi.s32.f32 	%r112, %f37;
	cvt.rn.f32.s32 	%f46, %r112;
	abs.f32 	%f47, %f46;
	cvt.f64.f32 	%fd32, %f47;
	setp.lt.s32 	%p7, %r112, 9;
	@%p7 bra 	$L__BB1_30;
	rcp.rn.f64 	%fd83, %fd32;
	mul.f64 	%fd84, %fd83, %fd83;
	fma.rn.f64 	%fd85, %fd84, 0dBF5AC321034783F9, 0d3F4B68B992738FBF;
	fma.rn.f64 	%fd86, %fd84, %fd85, 0dBF4380D01E4F7B8C;
	fma.rn.f64 	%fd87, %fd84, %fd86, 0d3F4A019FA29F7264;
	fma.rn.f64 	%fd88, %fd84, %fd87, 0dBF66C16C16B2ACEC;
	fma.rn.f64 	%fd89, %fd84, %fd88, 0d3FB5555555555545;
	fma.rn.f64 	%fd33, %fd83, %fd89, 0d3FED67F1C864BEAE;
	{
	.reg .b32 %temp; 
	mov.b64 	{%temp, %r241}, %fd32;
	}
	{
	.reg .b32 %temp; 
	mov.b64 	{%r242, %temp}, %fd32;
	}
	setp.gt.s32 	%p8, %r241, 1048575;
	mov.b32 	%r243, -1023;
	mov.f64 	%fd205, %fd32;
	@%p8 bra 	$L__BB1_24;
	mul.f64 	%fd205, %fd32, 0d4350000000000000;
	{
	.reg .b32 %temp; 
	mov.b64 	{%temp, %r241}, %fd205;
	}
	{
	.reg .b32 %temp; 
	mov.b64 	{%r242, %temp}, %fd205;
	}
	mov.b32 	%r243, -1077;
$L__BB1_24:
	add.s32 	%r116, %r241, -1;
	setp.gt.u32 	%p9, %r116, 2146435070;
	@%p9 bra 	$L__BB1_28;
	shr.u32 	%r119, %r241, 20;
	add.s32 	%r244, %r243, %r119;
	and.b32  	%r120, %r241, 1048575;
	or.b32  	%r121, %r120, 1072693248;
	mov.b64 	%fd206, {%r242, %r121};
	setp.lt.u32 	%p11, %r121, 1073127583;
	@%p11 bra 	$L__BB1_27;
	{
	.reg .b32 %temp; 
	mov.b64 	{%r122, %temp}, %fd206;
	}
	{
	.reg .b32 %temp; 
	mov.b64 	{%temp, %r123}, %fd206;
	}
	add.s32 	%r124, %r123, -1048576;
	mov.b64 	%fd206, {%r122, %r124};
	add.s32 	%r244, %r244, 1;
$L__BB1_27:
	add.f64 	%fd91, %fd206, 0dBFF0000000000000;
	add.f64 	%fd92, %fd206, 0d3FF0000000000000;
	rcp.approx.ftz.f64 	%fd93, %fd92;
	neg.f64 	%fd94, %fd92;
	fma.rn.f64 	%fd95, %fd94, %fd93, 0d3FF0000000000000;
	fma.rn.f64 	%fd96, %fd95, %fd95, %fd95;
	fma.rn.f64 	%fd97, %fd96, %fd93, %fd93;
	mul.f64 	%fd98, %fd91, %fd97;
	fma.rn.f64 	%fd99, %fd91, %fd97, %fd98;
	mul.f64 	%fd100, %fd99, %fd99;
	fma.rn.f64 	%fd101, %fd100, 0d3EB1380B3AE80F1E, 0d3ED0EE258B7A8B04;
	fma.rn.f64 	%fd102, %fd101, %fd100, 0d3EF3B2669F02676F;
	fma.rn.f64 	%fd103, %fd102, %fd100, 0d3F1745CBA9AB0956;
	fma.rn.f64 	%fd104, %fd103, %fd100, 0d3F3C71C72D1B5154;
	fma.rn.f64 	%fd105, %fd104, %fd100, 0d3F624924923BE72D;
	fma.rn.f64 	%fd106, %fd105, %fd100, 0d3F8999999999A3C4;
	fma.rn.f64 	%fd107, %fd106, %fd100, 0d3FB5555555555554;
	sub.f64 	%fd108, %fd91, %fd99;
	add.f64 	%fd109, %fd108, %fd108;
	neg.f64 	%fd110, %fd99;
	fma.rn.f64 	%fd111, %fd110, %fd91, %fd109;
	mul.f64 	%fd112, %fd97, %fd111;
	mul.f64 	%fd113, %fd100, %fd107;
	fma.rn.f64 	%fd114, %fd113, %fd99, %fd112;
	xor.b32  	%r125, %r244, -2147483648;
	mov.b32 	%r126, 1127219200;
	mov.b64 	%fd115, {%r125, %r126};
	sub.f64 	%fd116, %fd115, %fd2;
	fma.rn.f64 	%fd117, %fd116, 0d3FE62E42FEFA39EF, %fd99;
	fma.rn.f64 	%fd118, %fd116, 0dBFE62E42FEFA39EF, %fd117;
	sub.f64 	%fd119, %fd118, %fd99;
	sub.f64 	%fd120, %fd114, %fd119;
	fma.rn.f64 	%fd121, %fd116, 0d3C7ABC9E3B39803F, %fd120;
	add.f64 	%fd207, %fd117, %fd121;
	bra.uni 	$L__BB1_29;
$L__BB1_28:
	fma.rn.f64 	%fd90, %fd205, 0d7FF0000000000000, 0d7FF0000000000000;
	{
	.reg .b32 %temp; 
	mov.b64 	{%temp, %r117}, %fd205;
	}
	and.b32  	%r118, %r117, 2147483647;
	setp.eq.s32 	%p10, %r118, 0;
	selp.f64 	%fd207, 0dFFF0000000000000, %fd90, %p10;
$L__BB1_29:
	mul.f64 	%fd122, %fd207, 0d3FE0000000000000;
	add.f64 	%fd123, %fd32, 0dBFE0000000000000;
	mul.f64 	%fd124, %fd123, %fd122;
	sub.f64 	%fd125, %fd124, %fd32;
	add.f64 	%fd126, %fd33, %fd124;
	add.f64 	%fd208, %fd125, %fd126;
	bra.uni 	$L__BB1_31;
$L__BB1_30:
	cvt.rzi.s32.f64 	%r113, %fd32;
	mul.wide.s32 	%rd14, %r113, 8;
	add.s64 	%rd16, %rd15, %rd14;
	ld.const.f64 	%fd208, [%rd16+-8];
$L__BB1_31:
	mul.f32 	%f50, %f11, 0f3FA66666;
	cvt.rn.f32.f64 	%f51, %fd208;
	mul.f32 	%f52, %f10, %f6;
	sub.f32 	%f53, %f52, %f13;
	sub.f32 	%f54, %f53, %f51;
	cvt.f64.f32 	%fd127, %f54;
	mul.f64 	%fd128, %fd127, 0d3FF71547652B82FE;
	cvt.rn.f32.f64 	%f49, %fd128;
	// begin inline asm
	ex2.approx.f32.ftz %f48, %f49;
	// end inline asm
	add.s32 	%r127, %r246, %r251;
	cvt.rn.f32.u32 	%f55, %r127;
	fma.rn.f32 	%f56, %f55, 0f2F800000, 0f2F000000;
	mul.f32 	%f57, %f50, %f56;
	setp.geu.f32 	%p12, %f57, %f48;
	cvt.f64.f32 	%fd129, %f50;
	setp.ltu.f64 	%p13, %fd129, 0d3BC79CA10C924223;
	or.pred  	%p14, %p13, %p12;
	mov.u32 	%r249, %r56;
	mov.u32 	%r250, %r57;
	@%p14 bra 	$L__BB1_21;
	cvt.rzi.u32.f32 	%r252, %f10;
	mov.u32 	%r249, %r56;
	mov.u32 	%r250, %r57;
$L__BB1_33:
	ld.param.u64 	%rd30, [_Z24simple_device_API_kernelP17curandStateXORWOWPjm_param_2];
	add.s32 	%r200, %r207, -1;
	mul.hi.u32 	%r201, %r200, -2004318071;
	shr.u32 	%r202, %r201, 5;
	mul.wide.u32 	%rd25, %r202, 4;
	add.s64 	%rd27, %rd26, %rd25;
	ld.const.u32 	%r203, [%rd27];
	add.s32 	%r204, %r252, %r214;
	shl.b32 	%r205, %r203, 1;
	sub.s32 	%r206, %r204, %r205;
	max.s32 	%r214, %r206, 0;
	cvt.s64.s32 	%rd28, %r200;
	mad.lo.s64 	%rd29, %rd30, %rd28, %rd2;
	st.global.u32 	[%rd29], %r214;
	add.s32 	%r207, %r207, 1;
	setp.ne.s32 	%p25, %r207, 961;
	@%p25 bra 	$L__BB1_1;
	st.global.v2.u32 	[%rd1], {%r251, %r250};
	st.global.v2.u32 	[%rd1+8], {%r249, %r248};
	st.global.v2.u32 	[%rd1+16], {%r247, %r246};
	st.global.v2.u32 	[%rd1+24], {%r7, %r245};
	st.global.f32 	[%rd1+32], %f1;
	st.global.f64 	[%rd1+40], %fd209;
	ret;

}
	// .globl	_Z15host_API_kernelPjS_m
.visible .entry _Z15host_API_kernelPjS_m(
	.param .u64 .ptr .align 1 _Z15host_API_kernelPjS_m_param_0,
	.param .u64 .ptr .align 1 _Z15host_API_kernelPjS_m_param_1,
	.param .u64 _Z15host_API_kernelPjS_m_param_2
)
{
	.reg .pred 	%p<2>;
	.reg .b16 	%rs<28>;
	.reg .b32 	%r<110>;
	.reg .b64 	%rd<52>;

	ld.param.u64 	%rd7, [_Z15host_API_kernelPjS_m_param_0];
	ld.param.u64 	%rd8, [_Z15host_API_kernelPjS_m_param_1];
	ld.param.u64 	%rd6, [_Z15host_API_kernelPjS_m_param_2];
	cvta.to.global.u64 	%rd9, %rd8;
	cvta.to.global.u64 	%rd1, %rd7;
	mov.u32 	%r31, %tid.x;
	mov.u32 	%r32, %ctaid.x;
	mov.u32 	%r33, %ntid.x;
	mad.lo.s32 	%r100, %r32, %r33, %r31;
	mov.u32 	%r34, %nctaid.x;
	mul.wide.s32 	%rd10, %r100, 4;
	add.s64 	%rd51, %rd9, %rd10;
	shl.b64 	%rd3, %rd6, 3;
	add.s32 	%r35, %r34, %r32;
	mad.lo.s32 	%r107, %r33, %r35, %r31;
	mul.lo.s32 	%r36, %r33, %r34;
	shl.b32 	%r3, %r36, 3;
	shl.b32 	%r37, %r34, 1;
	add.s32 	%r38, %r32, %r37;
	mad.lo.s32 	%r106, %r33, %r38, %r31;
	mad.lo.s32 	%r39, %r34, 3, %r32;
	mad.lo.s32 	%r105, %r33, %r39, %r31;
	shl.b32 	%r40, %r34, 2;
	add.s32 	%r41, %r32, %r40;
	mad.lo.s32 	%r104, %r33, %r41, %r31;
	mad.lo.s32 	%r42, %r34, 5, %r32;
	mad.lo.s32 	%r103, %r33, %r42, %r31;
	mad.lo.s32 	%r43, %r34, 6, %r32;
	mad.lo.s32 	%r102, %r33, %r43, %r31;
	mad.lo.s32 	%r44, %r34, 7, %r32;
	mad.lo.s32 	%r101, %r33, %r44, %r31;
	mov.b32 	%r108, 0;
	mov.b16 	%rs27, 7;
	mov.u64 	%rd14, cashiers_load;
	mov.u32 	%r109, %r108;
$L__BB2_1:
	mul.wide.u32 	%rd11, %r100, 4;
	add.s64 	%rd12, %rd1, %rd11;
	ld.global.u32 	%r45, [%rd12];
	add.s16 	%rs4, %rs27, -7;
	mul.hi.u16 	%rs5, %rs4, -30583;
	shr.u16 	%rs6, %rs5, 5;
	cvt.u32.u16 	%r46, %rs6;
	mul.wide.u32 	%rd13, %r46, 4;
	add.s64 	%rd15, %rd14, %rd13;
	ld.const.u32 	%r47, [%rd15];
	add.s32 	%r48, %r45, %r109;
	shl.b32 	%r49, %r47, 1;
	sub.s32 	%r50, %r48, %r49;
	max.s32 	%r51, %r50, 0;
	st.global.u32 	[%rd51], %r51;
	mul.wide.u32 	%rd16, %r107, 4;
	add.s64 	%rd17, %rd1, %rd16;
	ld.global.u32 	%r52, [%rd17];
	add.s16 	%rs7, %rs27, -6;
	mul.hi.u16 	%rs8, %rs7, -30583;
	shr.u16 	%rs9, %rs8, 5;
	cvt.u32.u16 	%r53, %rs9;
	mul.wide.u32 	%rd18, %r53, 4;
	add.s64 	%rd19, %rd14, %rd18;
	ld.const.u32 	%r54, [%rd19];
	add.s32 	%r55, %r52, %r51;
	shl.b32 	%r56, %r54, 1;
	sub.s32 	%r57, %r55, %r56;
	max.s32 	%r58, %r57, 0;
	add.s64 	%rd20, %rd51, %rd6;
	st.global.u32 	[%rd20], %r58;
	mul.wide.u32 	%rd21, %r106, 4;
	add.s64 	%rd22, %rd1, %rd21;
	ld.global.u32 	%r59, [%rd22];
	add.s16 	%rs10, %rs27, -5;
	mul.hi.u16 	%rs11, %rs10, -30583;
	shr.u16 	%rs12, %rs11, 5;
	cvt.u32.u16 	%r60, %rs12;
	mul.wide.u32 	%rd23, %r60, 4;
	add.s64 	%rd24, %rd14, %rd23;
	ld.const.u32 	%r61, [%rd24];
	add.s32 	%r62, %r59, %r58;
	shl.b32 	%r63, %r61, 1;
	sub.s32 	%r64, %r62, %r63;
	max.s32 	%r65, %r64, 0;
	add.s64 	%rd25, %rd20, %rd6;
	st.global.u32 	[%rd25], %r65;
	mul.wide.u32 	%rd26, %r105, 4;
	add.s64 	%rd27, %rd1, %rd26;
	ld.global.u32 	%r66, [%rd27];
	add.s16 	%rs13, %rs27, -4;
	mul.hi.u16 	%rs14, %rs13, -30583;
	shr.u16 	%rs15, %rs14, 5;
	cvt.u32.u16 	%r67, %rs15;
	mul.wide.u32 	%rd28, %r67, 4;
	add.s64 	%rd29, %rd14, %rd28;
	ld.const.u32 	%r68, [%rd29];
	add.s32 	%r69, %r66, %r65;
	shl.b32 	%r70, %r68, 1;
	sub.s32 	%r71, %r69, %r70;
	max.s32 	%r72, %r71, 0;
	add.s64 	%rd30, %rd25, %rd6;
	st.global.u32 	[%rd30], %r72;
	mul.wide.u32 	%rd31, %r104, 4;
	add.s64 	%rd32, %rd1, %rd31;
	ld.global.u32 	%r73, [%rd32];
	add.s16 	%rs16, %rs27, -3;
	mul.hi.u16 	%rs17, %rs16, -30583;
	shr.u16 	%rs18, %rs17, 5;
	cvt.u32.u16 	%r74, %rs18;
	mul.wide.u32 	%rd33, %r74, 4;
	add.s64 	%rd34, %rd14, %rd33;
	ld.const.u32 	%r75, [%rd34];
	add.s32 	%r76, %r73, %r72;
	shl.b32 	%r77, %r75, 1;
	sub.s32 	%r78, %r76, %r77;
	max.s32 	%r79, %r78, 0;
	add.s64 	%rd35, %rd30, %rd6;
	st.global.u32 	[%rd35], %r79;
	mul.wide.u32 	%rd36, %r103, 4;
	add.s64 	%rd37, %rd1, %rd36;
	ld.global.u32 	%r80, [%rd37];
	add.s16 	%rs19, %rs27, -2;
	mul.hi.u16 	%rs20, %rs19, -30583;
	shr.u16 	%rs21, %rs20, 5;
	cvt.u32.u16 	%r81, %rs21;
	mul.wide.u32 	%rd38, %r81, 4;
	add.s64 	%rd39, %rd14, %rd38;
	ld.const.u32 	%r82, [%rd39];
	add.s32 	%r83, %r80, %r79;
	shl.b32 	%r84, %r82, 1;
	sub.s32 	%r85, %r83, %r84;
	max.s32 	%r86, %r85, 0;
	add.s64 	%rd40, %rd35, %rd6;
	st.global.u32 	[%rd40], %r86;
	mul.wide.u32 	%rd41, %r102, 4;
	add.s64 	%rd42, %rd1, %rd41;
	ld.global.u32 	%r87, [%rd42];
	add.s16 	%rs22, %rs27, -1;
	mul.hi.u16 	%rs23, %rs22, -30583;
	shr.u16 	%rs24, %rs23, 5;
	cvt.u32.u16 	%r88, %rs24;
	mul.wide.u32 	%rd43, %r88, 4;
	add.s64 	%rd44, %rd14, %rd43;
	ld.const.u32 	%r89, [%rd44];
	add.s32 	%r90, %r87, %r86;
	shl.b32 	%r91, %r89, 1;
	sub.s32 	%r92, %r90, %r91;
	max.s32 	%r93, %r92, 0;
	add.s64 	%rd45, %rd40, %rd6;
	st.global.u32 	[%rd45], %r93;
	mul.wide.u32 	%rd46, %r101, 4;
	add.s64 	%rd47, %rd1, %rd46;
	ld.global.u32 	%r94, [%rd47];
	mul.hi.u16 	%rs25, %rs27, -30583;
	shr.u16 	%rs26, %rs25, 5;
	cvt.u32.u16 	%r95, %rs26;
	mul.wide.u32 	%rd48, %r95, 4;
	add.s64 	%rd49, %rd14, %rd48;
	ld.const.u32 	%r96, [%rd49];
	add.s32 	%r97, %r94, %r93;
	shl.b32 	%r98, %r96, 1;
	sub.s32 	%r99, %r97, %r98;
	max.s32 	%r109, %r99, 0;
	add.s64 	%rd50, %rd45, %rd6;
	st.global.u32 	[%rd50], %r109;
	add.s32 	%r108, %r108, 8;
	add.s16 	%rs27, %rs27, 8;
	add.s64 	%rd51, %rd51, %rd3;
	add.s32 	%r107, %r107, %r3;
	add.s32 	%r106, %r106, %r3;
	add.s32 	%r105, %r105, %r3;
	add.s32 	%r104, %r104, %r3;
	add.s32 	%r103, %r103, %r3;
	add.s32 	%r102, %r102, %r3;
	add.s32 	%r101, %r101, %r3;
	add.s32 	%r100, %r100, %r3;
	setp.ne.s32 	%p1, %r108, 960;
	@%p1 bra 	$L__BB2_1;
	ret;

}
	// .globl	_Z24robust_device_API_kernelP17curandStateXORWOWP29curandDiscreteDistribution_stS2_S2_Pjm
.visible .entry _Z24robust_device_API_kernelP17curandStateXORWOWP29curandDiscreteDistribution_stS2_S2_Pjm(
	.param .u64 .ptr .align 1 _Z24robust_device_API_kernelP17curandStateXORWOWP29curandDiscreteDistribution_stS2_S2_Pjm_param_0,
	.param .u64 .ptr .align 1 _Z24robust_device_API_kernelP17curandStateXORWOWP29curandDiscreteDistribution_stS2_S2_Pjm_param_1,
	.param .u64 .ptr .align 1 _Z24robust_device_API_kernelP17curandStateXORWOWP29curandDiscreteDistribution_stS2_S2_Pjm_param_2,
	.param .u64 .ptr .align 1 _Z24robust_device_API_kernelP17curandStateXORWOWP29curandDiscreteDistribution_stS2_S2_Pjm_param_3,
	.param .u64 .ptr .align 1 _Z24robust_device_API_kernelP17curandStateXORWOWP29curandDiscreteDistribution_stS2_S2_Pjm_param_4,
	.param .u64 _Z24robust_device_API_kernelP17curandStateXORWOWP29curandDiscreteDistribution_stS2_S2_Pjm_param_5
)
{
	.reg .pred 	%p<37>;
	.reg .b16 	%rs<28>;
	.reg .b32 	%r<484>;
	.reg .b32 	%f<2>;
	.reg .b64 	%rd<108>;
	.reg .b64 	%fd<321>;

	ld.param.u64 	%rd23, [_Z24robust_device_API_kernelP17curandStateXORWOWP29curandDiscreteDistribution_stS2_S2_Pjm_param_0];
	ld.param.u64 	%rd24, [_Z24robust_device_API_kernelP17curandStateXORWOWP29curandDiscreteDistribution_stS2_S2_Pjm_param_4];
	ld.param.u64 	%rd22, [_Z24robust_device_API_kernelP17curandStateXORWOWP29curandDiscreteDistribution_stS2_S2_Pjm_param_5];
	cvta.to.global.u64 	%rd1, %rd24;
	cvta.to.global.u64 	%rd25, %rd23;
	mov.u32 	%r156, %tid.x;
	mov.u32 	%r157, %ctaid.x;
	shl.b32 	%r158, %r157, 6;
	add.s32 	%r1, %r158, %r156;
	mul.wide.s32 	%rd26, %r1, 48;
	add.s64 	%rd2, %rd25, %rd26;
	ld.global.v2.u32 	{%r454, %r453}, [%rd2];
	ld.global.v2.u32 	{%r452, %r451}, [%rd2+8];
	ld.global.v2.u32 	{%r450, %r449}, [%rd2+16];
	ld.global.v2.u32 	{%r8, %r448}, [%rd2+24];
	ld.global.f32 	%f1, [%rd2+32];
	ld.global.f64 	%fd311, [%rd2+40];
	mov.b32 	%r159, 1127219200;
	mov.b32 	%r160, -2147483648;
	mov.b64 	%fd2, {%r160, %r159};
	mul.wide.s32 	%rd27, %r1, 4;
	add.s64 	%rd105, %rd1, %rd27;
	mov.b32 	%r400, 0;
	mov.b16 	%rs25, 0;
	mov.u32 	%r435, %r400;
$L__BB3_1:
	mov.u32 	%r17, %r449;
	mov.u32 	%r415, %r450;
	mov.u32 	%r416, %r451;
	mov.u32 	%r417, %r452;
	ld.param.u64 	%rd99, [_Z24robust_device_API_kernelP17curandStateXORWOWP29curandDiscreteDistribution_stS2_S2_Pjm_param_2];
	cvta.to.global.u64 	%rd5, %rd99;
	ld.global.u32 	%r161, [%rd5+40];
	setp.ne.s32 	%p1, %r161, 5;
	@%p1 bra 	$L__BB3_5;
	ld.param.u64 	%rd101, [_Z24robust_device_API_kernelP17curandStateXORWOWP29curandDiscreteDistribution_stS2_S2_Pjm_param_2];
	cvta.to.global.u64 	%rd39, %rd101;
	ld.global.u64 	%rd6, [%rd39+8];
	shr.u32 	%r225, %r453, 2;
	xor.b32  	%r226, %r225, %r453;
	shl.b32 	%r227, %r17, 4;
	shl.b32 	%r228, %r226, 1;
	xor.b32  	%r229, %r227, %r228;
	xor.b32  	%r230, %r229, %r17;
	xor.b32  	%r449, %r230, %r226;
	add.s32 	%r454, %r454, 362437;
	add.s32 	%r231, %r449, %r454;
	cvt.rn.f64.u32 	%fd144, %r231;
	fma.rn.f64 	%fd145, %fd144, 0d3DF0000000000000, 0d3DF0000000000000;
	ld.u32 	%r232, [%rd6+20];
	cvt.rn.f64.u32 	%fd146, %r232;
	mul.f64 	%fd147, %fd145, %fd146;
	cvt.rmi.f64.f64 	%fd148, %fd147;
	cvt.rzi.s32.f64 	%r22, %fd148;
	ld.u64 	%rd40, [%rd6];
	ld.u64 	%rd41, [%rd40];
	mul.wide.s32 	%rd42, %r22, 8;
	add.s64 	%rd37, %rd41, %rd42;
	// begin inline asm
	ld.global.nc.f64 %fd143, [%rd37];
	// end inline asm
	ld.u64 	%rd43, [%rd6];
	ld.u64 	%rd44, [%rd43+16];
	mul.wide.s32 	%rd45, %r22, 4;
	add.s64 	%rd38, %rd44, %rd45;
	// begin inline asm
	ld.global.nc.u32 %r224, [%rd38];
	// end inline asm
	setp.geu.f64 	%p11, %fd145, %fd143;
	@%p11 bra 	$L__BB3_4;
	ld.u32 	%r234, [%rd6+16];
	add.s32 	%r427, %r234, %r22;
	mov.u32 	%r450, %r17;
	mov.u32 	%r451, %r415;
	mov.u32 	%r452, %r416;
	mov.u32 	%r453, %r417;
	bra.uni 	$L__BB3_17;
$L__BB3_4:
	ld.u32 	%r233, [%rd6+16];
	add.s32 	%r427, %r233, %r224;
	mov.u32 	%r450, %r17;
	mov.u32 	%r451, %r415;
	mov.u32 	%r452, %r416;
	mov.u32 	%r453, %r417;
	bra.uni 	$L__BB3_17;
$L__BB3_5:
	ld.global.f64 	%fd4, [%rd5+24];
	setp.eq.s32 	%p2, %r448, 1;
	mov.b32 	%r448, 0;
	mov.u32 	%r449, %r17;
	mov.f64 	%fd301, %fd311;
	@%p2 bra 	$L__BB3_16;
	shr.u32 	%r164, %r453, 2;
	xor.b32  	%r165, %r164, %r453;
	shl.b32 	%r166, %r17, 4;
	shl.b32 	%r167, %r165, 1;
	xor.b32  	%r168, %r166, %r167;
	xor.b32  	%r169, %r168, %r17;
	xor.b32  	%r26, %r169, %r165;
	add.s32 	%r170, %r454, %r26;
	add.s32 	%r171, %r170, 362437;
	shr.u32 	%r172, %r417, 2;
	xor.b32  	%r173, %r172, %r417;
	shl.b32 	%r174, %r26, 4;
	shl.b32 	%r175, %r173, 1;
	xor.b32  	%r176, %r175, %r174;
	xor.b32  	%r177, %r176, %r173;
	xor.b32  	%r27, %r177, %r26;
	add.s32 	%r178, %r454, %r27;
	add.s32 	%r179, %r178, 724874;
	shr.u32 	%r180, %r416, 2;
	xor.b32  	%r181, %r180, %r416;
	shl.b32 	%r182, %r27, 4;
	shl.b32 	%r183, %r181, 1;
	xor.b32  	%r184, %r183, %r182;
	xor.b32  	%r185, %r184, %r181;
	xor.b32  	%r28, %r185, %r27;
	shr.u32 	%r186, %r415, 2;
	xor.b32  	%r187, %r186, %r415;
	shl.b32 	%r188, %r28, 4;
	shl.b32 	%r189, %r187, 1;
	xor.b32  	%r190, %r189, %r188;
	xor.b32  	%r191, %r190, %r187;
	xor.b32  	%r449, %r191, %r28;
	add.s32 	%r30, %r454, 1449748;
	cvt.u64.u32 	%rd28, %r171;
	mul.wide.u32 	%rd29, %r179, 2097152;
	xor.b64  	%rd30, %rd29, %rd28;
	cvt.rn.f64.u64 	%fd76, %rd30;
	fma.rn.f64 	%fd295, %fd76, 0d3CA0000000000000, 0d3C90000000000000;
	{
	.reg .b32 %temp; 
	mov.b64 	{%temp, %r409}, %fd295;
	}
	{
	.reg .b32 %temp; 
	mov.b64 	{%r410, %temp}, %fd295;
	}
	setp.gt.s32 	%p3, %r409, 1048575;
	mov.b32 	%r411, -1023;
	@%p3 bra 	$L__BB3_8;
	mul.f64 	%fd295, %fd295, 0d4350000000000000;
	{
	.reg .b32 %temp; 
	mov.b64 	{%temp, %r409}, %fd295;
	}
	{
	.reg .b32 %temp; 
	mov.b64 	{%r410, %temp}, %fd295;
	}
	mov.b32 	%r411, -1077;
$L__BB3_8:
	add.s32 	%r193, %r409, -1;
	setp.gt.u32 	%p4, %r193, 2146435070;
	@%p4 bra 	$L__BB3_12;
	shr.u32 	%r196, %r409, 20;
	add.s32 	%r412, %r411, %r196;
	and.b32  	%r197, %r409, 1048575;
	or.b32  	%r198, %r197, 1072693248;
	mov.b64 	%fd296, {%r410, %r198};
	setp.lt.u32 	%p6, %r198, 1073127583;
	@%p6 bra 	$L__BB3_11;
	{
	.reg .b32 %temp; 
	mov.b64 	{%r199, %temp}, %fd296;
	}
	{
	.reg .b32 %temp; 
	mov.b64 	{%temp, %r200}, %fd296;
	}
	add.s32 	%r201, %r200, -1048576;
	mov.b64 	%fd296, {%r199, %r201};
	add.s32 	%r412, %r412, 1;
$L__BB3_11:
	add.f64 	%fd78, %fd296, 0dBFF0000000000000;
	add.f64 	%fd79, %fd296, 0d3FF0000000000000;
	rcp.approx.ftz.f64 	%fd80, %fd79;
	neg.f64 	%fd81, %fd79;
	fma.rn.f64 	%fd82, %fd81, %fd80, 0d3FF0000000000000;
	fma.rn.f64 	%fd83, %fd82, %fd82, %fd82;
	fma.rn.f64 	%fd84, %fd83, %fd80, %fd80;
	mul.f64 	%fd85, %fd78, %fd84;
	fma.rn.f64 	%fd86, %fd78, %fd84, %fd85;
	mul.f64 	%fd87, %fd86, %fd86;
	fma.rn.f64 	%fd88, %fd87, 0d3EB1380B3AE80F1E, 0d3ED0EE258B7A8B04;
	fma.rn.f64 	%fd89, %fd88, %fd87, 0d3EF3B2669F02676F;
	fma.rn.f64 	%fd90, %fd89, %fd87, 0d3F1745CBA9AB0956;
	fma.rn.f64 	%fd91, %fd90, %fd87, 0d3F3C71C72D1B5154;
	fma.rn.f64 	%fd92, %fd91, %fd87, 0d3F624924923BE72D;
	fma.rn.f64 	%fd93, %fd92, %fd87, 0d3F8999999999A3C4;
	fma.rn.f64 	%fd94, %fd93, %fd87, 0d3FB5555555555554;
	sub.f64 	%fd95, %fd78, %fd86;
	add.f64 	%fd96, %fd95, %fd95;
	neg.f64 	%fd97, %fd86;
	fma.rn.f64 	%fd98, %fd97, %fd78, %fd96;
	mul.f64 	%fd99, %fd84, %fd98;
	mul.f64 	%fd100, %fd87, %fd94;
	fma.rn.f64 	%fd101, %fd100, %fd86, %fd99;
	xor.b32  	%r202, %r412, -2147483648;
	mov.b32 	%r203, 1127219200;
	mov.b64 	%fd102, {%r202, %r203};
	sub.f64 	%fd103, %fd102, %fd2;
	fma.rn.f64 	%fd104, %fd103, 0d3FE62E42FEFA39EF, %fd86;
	fma.rn.f64 	%fd105, %fd103, 0dBFE62E42FEFA39EF, %fd104;
	sub.f64 	%fd106, %fd105, %fd86;
	sub.f64 	%fd107, %fd101, %fd106;
	fma.rn.f64 	%fd108, %fd103, 0d3C7ABC9E3B39803F, %fd107;
	add.f64 	%fd297, %fd104, %fd108;
	bra.uni 	$L__BB3_13;
$L__BB3_12:
	fma.rn.f64 	%fd77, %fd295, 0d7FF0000000000000, 0d7FF0000000000000;
	{
	.reg .b32 %temp; 
	mov.b64 	{%temp, %r194}, %fd295;
	}
	and.b32  	%r195, %r194, 2147483647;
	setp.eq.s32 	%p5, %r195, 0;
	selp.f64 	%fd297, 0dFFF0000000000000, %fd77, %p5;
$L__BB3_13:
	mul.f64 	%fd14, %fd297, 0dC000000000000000;
	add.s32 	%r204, %r449, %r30;
	mul.wide.u32 	%rd31, %r204, 2097152;
	add.s32 	%r205, %r454, %r28;
	add.s32 	%r206, %r205, 1087311;
	cvt.u64.u32 	%rd32, %r206;
	xor.b64  	%rd33, %rd31, %rd32;
	cvt.rn.f64.u64 	%fd109, %rd33;
	fma.rn.f64 	%fd110, %fd109, 0d3CB0000000000000, 0d3CA0000000000000;
	{
	.reg .b32 %temp; 
	mov.b64 	{%temp, %r207}, %fd110;
	}
	shl.b32 	%r208, %r207, 1;
	setp.gt.u32 	%p7, %r208, -2038431744;
	mov.f64 	%fd111, 0d0000000000000000;
	mul.rn.f64 	%fd112, %fd110, %fd111;
	selp.f64 	%fd15, %fd112, %fd110, %p7;
	{
	.reg .b32 %temp; 
	mov.b64 	{%r209, %temp}, %fd15;
	}
	{
	.reg .b32 %temp; 
	mov.b64 	{%temp, %r210}, %fd15;
	}
	add.s32 	%r211, %r210, 1048576;
	mov.b64 	%fd113, {%r209, %r211};
	cvt.rni.f64.f64 	%fd114, %fd113;
	cvt.rzi.s64.f64 	%rd34, %fd114;
	cvt.u32.u64 	%r212, %rd34;
	fma.rn.f64 	%fd115, %fd114, 0dBFE0000000000000, %fd15;
	mul.f64 	%fd116, %fd115, 0d3CA1A62633145C07;
	fma.rn.f64 	%fd117, %fd115, 0d400921FB54442D18, %fd116;
	mul.rn.f64 	%fd118, %fd117, %fd117;
	fma.rn.f64 	%fd119, %fd118, 0dBDA8FF8320FD8164, 0d3E21EEA7C1EF8528;
	fma.rn.f64 	%fd120, %fd119, %fd118, 0dBE927E4F8E06E6D9;
	fma.rn.f64 	%fd121, %fd120, %fd118, 0d3EFA01A019DDBCE9;
	fma.rn.f64 	%fd122, %fd121, %fd118, 0dBF56C16C16C15D47;
	fma.rn.f64 	%fd123, %fd122, %fd118, 0d3FA5555555555551;
	fma.rn.f64 	%fd124, %fd123, %fd118, 0dBFE0000000000000;
	fma.rn.f64 	%fd125, %fd124, %fd118, 0d3FF0000000000000;
	fma.rn.f64 	%fd126, %fd118, 0d3DE5DB65F9785EBA, 0dBE5AE5F12CB0D246;
	fma.rn.f64 	%fd127, %fd126, %fd118, 0d3EC71DE369ACE392;
	fma.rn.f64 	%fd128, %fd127, %fd118, 0dBF2A01A019DB62A1;
	fma.rn.f64 	%fd129, %fd128, %fd118, 0d3F81111111110818;
	fma.rn.f64 	%fd130, %fd129, %fd118, 0dBFC5555555555554;
	fma.rn.f64 	%fd131, %fd130, %fd118, 0d0000000000000000;
	fma.rn.f64 	%fd132, %fd131, %fd117, %fd117;
	and.b64  	%rd35, %rd34, 1;
	setp.eq.b64 	%p8, %rd35, 1;
	{
	.reg .b32 %temp; 
	mov.b64 	{%temp, %r213}, %fd132;
	}
	{
	.reg .b32 %temp; 
	mov.b64 	{%r214, %temp}, %fd132;
	}
	xor.b32  	%r215, %r213, -2147483648;
	mov.b64 	%fd133, {%r214, %r215};
	selp.f64 	%fd298, %fd125, %fd132, %p8;
	selp.f64 	%fd299, %fd133, %fd125, %p8;
	and.b32  	%r216, %r212, 2;
	setp.eq.s32 	%p9, %r216, 0;
	@%p9 bra 	$L__BB3_15;
	{
	.reg .b32 %temp; 
	mov.b64 	{%temp, %r217}, %fd298;
	}
	{
	.reg .b32 %temp; 
	mov.b64 	{%r218, %temp}, %fd298;
	}
	xor.b32  	%r219, %r217, -2147483648;
	mov.b64 	%fd298, {%r218, %r219};
	{
	.reg .b32 %temp; 
	mov.b64 	{%temp, %r220}, %fd299;
	}
	{
	.reg .b32 %temp; 
	mov.b64 	{%r221, %temp}, %fd299;
	}
	xor.b32  	%r222, %r220, -2147483648;
	mov.b64 	%fd299, {%r221, %r222};
$L__BB3_15:
	sqrt.rn.f64 	%fd134, %fd14;
	mov.f64 	%fd135, 0d0000000000000000;
	add.rn.f64 	%fd136, %fd299, %fd135;
	cvt.rzi.f64.f64 	%fd137, %fd15;
	setp.eq.f64 	%p10, %fd15, %fd137;
	mul.rn.f64 	%fd138, %fd15, %fd135;
	selp.f64 	%fd139, %fd138, %fd298, %p10;
	mul.f64 	%fd301, %fd134, %fd139;
	mul.f64 	%fd311, %fd134, %fd136;
	mov.b32 	%r448, 1;
	mov.u32 	%r415, %r28;
	mov.u32 	%r416, %r27;
	mov.u32 	%r417, %r26;
	mov.u32 	%r453, %r17;
	mov.u32 	%r454, %r30;
$L__BB3_16:
	ld.param.u64 	%rd100, [_Z24robust_device_API_kernelP17curandStateXORWOWP29curandDiscreteDistribution_stS2_S2_Pjm_param_2];
	cvta.to.global.u64 	%rd36, %rd100;
	ld.global.f64 	%fd140, [%rd36+32];
	fma.rn.f64 	%fd141, %fd4, %fd301, %fd140;
	add.f64 	%fd142, %fd141, 0d3FE0000000000000;
	cvt.rzi.u32.f64 	%r427, %fd142;
	mov.u32 	%r450, %r415;
	mov.u32 	%r451, %r416;
	mov.u32 	%r452, %r417;
$L__BB3_17:
	mul.hi.s16 	%rs8, %rs25, -30583;
	add.s16 	%rs9, %rs8, %rs25;
	shr.u16 	%rs10, %rs9, 15;
	shr.s16 	%rs11, %rs9, 5;
	add.s16 	%rs12, %rs11, %rs10;
	cvt.s32.s16 	%r235, %rs12;
	mul.wide.s32 	%rd46, %r235, 4;
	and.b64  	%rd47, %rd46, 17179869180;
	mov.u64 	%rd48, cashiers_load;
	add.s64 	%rd49, %rd48, %rd47;
	ld.const.u32 	%r236, [%rd49];
	add.s32 	%r237, %r427, %r435;
	shl.b32 	%r238, %r236, 1;
	sub.s32 	%r239, %r237, %r238;
	max.s32 	%r435, %r239, 0;
	st.global.u32 	[%rd105], %r435;
	add.s32 	%r400, %r400, 1;
	add.s16 	%rs25, %rs25, 1;
	add.s64 	%rd105, %rd105, %rd22;
	setp.ne.s32 	%p12, %r400, 180;
	@%p12 bra 	$L__BB3_1;
	mul.wide.s32 	%rd8, %r1, 4;
	mad.lo.s64 	%rd50, %rd22, 180, %rd8;
	add.s64 	%rd106, %rd1, %rd50;
	mov.b32 	%r428, 0;
	mov.b16 	%rs26, 180;
$L__BB3_19:
	mov.u32 	%r65, %r449;
	mov.u32 	%r443, %r450;
	mov.u32 	%r444, %r451;
	mov.u32 	%r445, %r452;
	ld.param.u64 	%rd96, [_Z24robust_device_API_kernelP17curandStateXORWOWP29curandDiscreteDistribution_stS2_S2_Pjm_param_1];
	cvta.to.global.u64 	%rd11, %rd96;
	ld.global.u32 	%r241, [%rd11+40];
	setp.ne.s32 	%p13, %r241, 5;
	@%p13 bra 	$L__BB3_23;
	ld.param.u64 	%rd98, [_Z24robust_device_API_kernelP17curandStateXORWOWP29curandDiscreteDistribution_stS2_S2_Pjm_param_1];
	cvta.to.global.u64 	%rd62, %rd98;
	ld.global.u64 	%rd12, [%rd62+8];
	shr.u32 	%r305, %r453, 2;
	xor.b32  	%r306, %r305, %r453;
	shl.b32 	%r307, %r65, 4;
	shl.b32 	%r308, %r306, 1;
	xor.b32  	%r309, %r307, %r308;
	xor.b32  	%r310, %r309, %r65;
	xor.b32  	%r449, %r310, %r306;
	add.s32 	%r454, %r454, 362437;
	add.s32 	%r311, %r449, %r454;
	cvt.rn.f64.u32 	%fd217, %r311;
	fma.rn.f64 	%fd218, %fd217, 0d3DF0000000000000, 0d3DF0000000000000;
	ld.u32 	%r312, [%rd12+20];
	cvt.rn.f64.u32 	%fd219, %r312;
	mul.f64 	%fd220, %fd218, %fd219;
	cvt.rmi.f64.f64 	%fd221, %fd220;
	cvt.rzi.s32.f64 	%r70, %fd221;
	ld.u64 	%rd63, [%rd12];
	ld.u64 	%rd64, [%rd63];
	mul.wide.s32 	%rd65, %r70, 8;
	add.s64 	%rd60, %rd64, %rd65;
	// begin inline asm
	ld.global.nc.f64 %fd216, [%rd60];
	// end inline asm
	ld.u64 	%rd66, [%rd12];
	ld.u64 	%rd67, [%rd66+16];
	mul.wide.s32 	%rd68, %r70, 4;
	add.s64 	%rd61, %rd67, %rd68;
	// begin inline asm
	ld.global.nc.u32 %r304, [%rd61];
	// end inline asm
	setp.geu.f64 	%p23, %fd218, %fd216;
	@%p23 bra 	$L__BB3_22;
	ld.u32 	%r314, [%rd12+16];
	add.s32 	%r455, %r314, %r70;
	mov.u32 	%r450, %r65;
	mov.u32 	%r451, %r443;
	mov.u32 	%r452, %r444;
	mov.u32 	%r453, %r445;
	bra.uni 	$L__BB3_35;
$L__BB3_22:
	ld.u32 	%r313, [%rd12+16];
	add.s32 	%r455, %r313, %r304;
	mov.u32 	%r450, %r65;
	mov.u32 	%r451, %r443;
	mov.u32 	%r452, %r444;
	mov.u32 	%r453, %r445;
	bra.uni 	$L__BB3_35;
$L__BB3_23:
	ld.global.f64 	%fd28, [%rd11+24];
	setp.eq.s32 	%p14, %r448, 1;
	mov.b32 	%r448, 0;
	mov.u32 	%r449, %r65;
	mov.f64 	%fd310, %fd311;
	@%p14 bra 	$L__BB3_34;
	shr.u32 	%r244, %r453, 2;
	xor.b32  	%r245, %r244, %r453;
	shl.b32 	%r246, %r65, 4;
	shl.b32 	%r247, %r245, 1;
	xor.b32  	%r248, %r246, %r247;
	xor.b32  	%r249, %r248, %r65;
	xor.b32  	%r74, %r249, %r245;
	add.s32 	%r250, %r454, %r74;
	add.s32 	%r251, %r250, 362437;
	shr.u32 	%r252, %r445, 2;
	xor.b32  	%r253, %r252, %r445;
	shl.b32 	%r254, %r74, 4;
	shl.b32 	%r255, %r253, 1;
	xor.b32  	%r256, %r255, %r254;
	xor.b32  	%r257, %r256, %r253;
	xor.b32  	%r75, %r257, %r74;
	add.s32 	%r258, %r454, %r75;
	add.s32 	%r259, %r258, 724874;
	shr.u32 	%r260, %r444, 2;
	xor.b32  	%r261, %r260, %r444;
	shl.b32 	%r262, %r75, 4;
	shl.b32 	%r263, %r261, 1;
	xor.b32  	%r264, %r263, %r262;
	xor.b32  	%r265, %r264, %r261;
	xor.b32  	%r76, %r265, %r75;
	shr.u32 	%r266, %r443, 2;
	xor.b32  	%r267, %r266, %r443;
	shl.b32 	%r268, %r76, 4;
	shl.b32 	%r269, %r267, 1;
	xor.b32  	%r270, %r269, %r268;
	xor.b32  	%r271, %r270, %r267;
	xor.b32  	%r449, %r271, %r76;
	add.s32 	%r78, %r454, 1449748;
	cvt.u64.u32 	%rd51, %r251;
	mul.wide.u32 	%rd52, %r259, 2097152;
	xor.b64  	%rd53, %rd52, %rd51;
	cvt.rn.f64.u64 	%fd149, %rd53;
	fma.rn.f64 	%fd304, %fd149, 0d3CA0000000000000, 0d3C90000000000000;
	{
	.reg .b32 %temp; 
	mov.b64 	{%temp, %r437}, %fd304;
	}
	{
	.reg .b32 %temp; 
	mov.b64 	{%r438, %temp}, %fd304;
	}
	setp.gt.s32 	%p15, %r437, 1048575;
	mov.b32 	%r439, -1023;
	@%p15 bra 	$L__BB3_26;
	mul.f64 	%fd304, %fd304, 0d4350000000000000;
	{
	.reg .b32 %temp; 
	mov.b64 	{%temp, %r437}, %fd304;
	}
	{
	.reg .b32 %temp; 
	mov.b64 	{%r438, %temp}, %fd304;
	}
	mov.b32 	%r439, -1077;
$L__BB3_26:
	add.s32 	%r273, %r437, -1;
	setp.gt.u32 	%p16, %r273, 2146435070;
	@%p16 bra 	$L__BB3_30;
	shr.u32 	%r276, %r437, 20;
	add.s32 	%r440, %r439, %r276;
	and.b32  	%r277, %r437, 1048575;
	or.b32  	%r278, %r277, 1072693248;
	mov.b64 	%fd305, {%r438, %r278};
	setp.lt.u32 	%p18, %r278, 1073127583;
	@%p18 bra 	$L__BB3_29;
	{
	.reg .b32 %temp; 
	mov.b64 	{%r279, %temp}, %fd305;
	}
	{
	.reg .b32 %temp; 
	mov.b64 	{%temp, %r280}, %fd305;
	}
	add.s32 	%r281, %r280, -1048576;
	mov.b64 	%fd305, {%r279, %r281};
	add.s32 	%r440, %r440, 1;
$L__BB3_29:
	add.f64 	%fd151, %fd305, 0dBFF0000000000000;
	add.f64 	%fd152, %fd305, 0d3FF0000000000000;
	rcp.approx.ftz.f64 	%fd153, %fd152;
	neg.f64 	%fd154, %fd152;
	fma.rn.f64 	%fd155, %fd154, %fd153, 0d3FF0000000000000;
	fma.rn.f64 	%fd156, %fd155, %fd155, %fd155;
	fma.rn.f64 	%fd157, %fd156, %fd153, %fd153;
	mul.f64 	%fd158, %fd151, %fd157;
	fma.rn.f64 	%fd159, %fd151, %fd157, %fd158;
	mul.f64 	%fd160, %fd159, %fd159;
	fma.rn.f64 	%fd161, %fd160, 0d3EB1380B3AE80F1E, 0d3ED0EE258B7A8B04;
	fma.rn.f64 	%fd162, %fd161, %fd160, 0d3EF3B2669F02676F;
	fma.rn.f64 	%fd163, %fd162, %fd160, 0d3F1745CBA9AB0956;
	fma.rn.f64 	%fd164, %fd163, %fd160, 0d3F3C71C72D1B5154;
	fma.rn.f64 	%fd165, %fd164, %fd160, 0d3F624924923BE72D;
	fma.rn.f64 	%fd166, %fd165, %fd160, 0d3F8999999999A3C4;
	fma.rn.f64 	%fd167, %fd166, %fd160, 0d3FB5555555555554;
	sub.f64 	%fd168, %fd151, %fd159;
	add.f64 	%fd169, %fd168, %fd168;
	neg.f64 	%fd170, %fd159;
	fma.rn.f64 	%fd171, %fd170, %fd151, %fd169;
	mul.f64 	%fd172, %fd157, %fd171;
	mul.f64 	%fd173, %fd160, %fd167;
	fma.rn.f64 	%fd174, %fd173, %fd159, %fd172;
	xor.b32  	%r282, %r440, -2147483648;
	mov.b32 	%r283, 1127219200;
	mov.b64 	%fd175, {%r282, %r283};
	sub.f64 	%fd176, %fd175, %fd2;
	fma.rn.f64 	%fd177, %fd176, 0d3FE62E42FEFA39EF, %fd159;
	fma.rn.f64 	%fd178, %fd176, 0dBFE62E42FEFA39EF, %fd177;
	sub.f64 	%fd179, %fd178, %fd159;
	sub.f64 	%fd180, %fd174, %fd179;
	fma.rn.f64 	%fd181, %fd176, 0d3C7ABC9E3B39803F, %fd180;
	add.f64 	%fd306, %fd177, %fd181;
	bra.uni 	$L__BB3_31;
$L__BB3_30:
	fma.rn.f64 	%fd150, %fd304, 0d7FF0000000000000, 0d7FF0000000000000;
	{
	.reg .b32 %temp; 
	mov.b64 	{%temp, %r274}, %fd304;
	}
	and.b32  	%r275, %r274, 2147483647;
	setp.eq.s32 	%p17, %r275, 0;
	selp.f64 	%fd306, 0dFFF0000000000000, %fd150, %p17;
$L__BB3_31:
	mul.f64 	%fd38, %fd306, 0dC000000000000000;
	add.s32 	%r284, %r449, %r78;
	mul.wide.u32 	%rd54, %r284, 2097152;
	add.s32 	%r285, %r454, %r76;
	add.s32 	%r286, %r285, 1087311;
	cvt.u64.u32 	%rd55, %r286;
	xor.b64  	%rd56, %rd54, %rd55;
	cvt.rn.f64.u64 	%fd182, %rd56;
	fma.rn.f64 	%fd183, %fd182, 0d3CB0000000000000, 0d3CA0000000000000;
	{
	.reg .b32 %temp; 
	mov.b64 	{%temp, %r287}, %fd183;
	}
	shl.b32 	%r288, %r287, 1;
	setp.gt.u32 	%p19, %r288, -2038431744;
	mov.f64 	%fd184, 0d0000000000000000;
	mul.rn.f64 	%fd185, %fd183, %fd184;
	selp.f64 	%fd39, %fd185, %fd183, %p19;
	{
	.reg .b32 %temp; 
	mov.b64 	{%r289, %temp}, %fd39;
	}
	{
	.reg .b32 %temp; 
	mov.b64 	{%temp, %r290}, %fd39;
	}
	add.s32 	%r291, %r290, 1048576;
	mov.b64 	%fd186, {%r289, %r291};
	cvt.rni.f64.f64 	%fd187, %fd186;
	cvt.rzi.s64.f64 	%rd57, %fd187;
	cvt.u32.u64 	%r292, %rd57;
	fma.rn.f64 	%fd188, %fd187, 0dBFE0000000000000, %fd39;
	mul.f64 	%fd189, %fd188, 0d3CA1A62633145C07;
	fma.rn.f64 	%fd190, %fd188, 0d400921FB54442D18, %fd189;
	mul.rn.f64 	%fd191, %fd190, %fd190;
	fma.rn.f64 	%fd192, %fd191, 0dBDA8FF8320FD8164, 0d3E21EEA7C1EF8528;
	fma.rn.f64 	%fd193, %fd192, %fd191, 0dBE927E4F8E06E6D9;
	fma.rn.f64 	%fd194, %fd193, %fd191, 0d3EFA01A019DDBCE9;
	fma.rn.f64 	%fd195, %fd194, %fd191, 0dBF56C16C16C15D47;
	fma.rn.f64 	%fd196, %fd195, %fd191, 0d3FA5555555555551;
	fma.rn.f64 	%fd197, %fd196, %fd191, 0dBFE0000000000000;
	fma.rn.f64 	%fd198, %fd197, %fd191, 0d3FF0000000000000;
	fma.rn.f64 	%fd199, %fd191, 0d3DE5DB65F9785EBA, 0dBE5AE5F12CB0D246;
	fma.rn.f64 	%fd200, %fd199, %fd191, 0d3EC71DE369ACE392;
	fma.rn.f64 	%fd201, %fd200, %fd191, 0dBF2A01A019DB62A1;
	fma.rn.f64 	%fd202, %fd201, %fd191, 0d3F81111111110818;
	fma.rn.f64 	%fd203, %fd202, %fd191, 0dBFC5555555555554;
	fma.rn.f64 	%fd204, %fd203, %fd191, 0d0000000000000000;
	fma.rn.f64 	%fd205, %fd204, %fd190, %fd190;
	and.b64  	%rd58, %rd57, 1;
	setp.eq.b64 	%p20, %rd58, 1;
	{
	.reg .b32 %temp; 
	mov.b64 	{%temp, %r293}, %fd205;
	}
	{
	.reg .b32 %temp; 
	mov.b64 	{%r294, %temp}, %fd205;
	}
	xor.b32  	%r295, %r293, -2147483648;
	mov.b64 	%fd206, {%r294, %r295};
	selp.f64 	%fd307, %fd198, %fd205, %p20;
	selp.f64 	%fd308, %fd206, %fd198, %p20;
	and.b32  	%r296, %r292, 2;
	setp.eq.s32 	%p21, %r296, 0;
	@%p21 bra 	$L__BB3_33;
	{
	.reg .b32 %temp; 
	mov.b64 	{%temp, %r297}, %fd307;
	}
	{
	.reg .b32 %temp; 
	mov.b64 	{%r298, %temp}, %fd307;
	}
	xor.b32  	%r299, %r297, -2147483648;
	mov.b64 	%fd307, {%r298, %r299};
	{
	.reg .b32 %temp; 
	mov.b64 	{%temp, %r300}, %fd308;
	}
	{
	.reg .b32 %temp; 
	mov.b64 	{%r301, %temp}, %fd308;
	}
	xor.b32  	%r302, %r300, -2147483648;
	mov.b64 	%fd308, {%r301, %r302};
$L__BB3_33:
	sqrt.rn.f64 	%fd207, %fd38;
	mov.f64 	%fd208, 0d0000000000000000;
	add.rn.f64 	%fd209, %fd308, %fd208;
	cvt.rzi.f64.f64 	%fd210, %fd39;
	setp.eq.f64 	%p22, %fd39, %fd210;
	mul.rn.f64 	%fd211, %fd39, %fd208;
	selp.f64 	%fd212, %fd211, %fd307, %p22;
	mul.f64 	%fd310, %fd207, %fd212;
	mul.f64 	%fd311, %fd207, %fd209;
	mov.b32 	%r448, 1;
	mov.u32 	%r443, %r76;
	mov.u32 	%r444, %r75;
	mov.u32 	%r445, %r74;
	mov.u32 	%r453, %r65;
	mov.u32 	%r454, %r78;
$L__BB3_34:
	ld.param.u64 	%rd97, [_Z24robust_device_API_kernelP17curandStateXORWOWP29curandDiscreteDistribution_stS2_S2_Pjm_param_1];
	cvta.to.global.u64 	%rd59, %rd97;
	ld.global.f64 	%fd213, [%rd59+32];
	fma.rn.f64 	%fd214, %fd28, %fd310, %fd213;
	add.f64 	%fd215, %fd214, 0d3FE0000000000000;
	cvt.rzi.u32.f64 	%r455, %fd215;
	mov.u32 	%r450, %r443;
	mov.u32 	%r451, %r444;
	mov.u32 	%r452, %r445;
$L__BB3_35:
	mul.hi.s16 	%rs14, %rs26, -30583;
	add.s16 	%rs15, %rs14, %rs26;
	shr.u16 	%rs16, %rs15, 15;
	shr.s16 	%rs17, %rs15, 5;
	add.s16 	%rs18, %rs17, %rs16;
	cvt.s32.s16 	%r315, %rs18;
	mul.wide.s32 	%rd69, %r315, 4;
	and.b64  	%rd70, %rd69, 17179869180;
	mov.u64 	%rd71, cashiers_load;
	add.s64 	%rd72, %rd71, %rd70;
	ld.const.u32 	%r316, [%rd72];
	add.s32 	%r317, %r455, %r435;
	shl.b32 	%r318, %r316, 1;
	sub.s32 	%r319, %r317, %r318;
	max.s32 	%r435, %r319, 0;
	st.global.u32 	[%rd106], %r435;
	add.s32 	%r428, %r428, 1;
	add.s16 	%rs26, %rs26, 1;
	add.s64 	%rd106, %rd106, %rd22;
	setp.ne.s32 	%p24, %r428, 180;
	@%p24 bra 	$L__BB3_19;
	mad.lo.s64 	%rd73, %rd22, 360, %rd8;
	add.s64 	%rd107, %rd1, %rd73;
	mov.b32 	%r456, 0;
	mov.b16 	%rs27, 360;
$L__BB3_37:
	mov.u32 	%r113, %r449;
	mov.u32 	%r471, %r450;
	mov.u32 	%r472, %r451;
	mov.u32 	%r473, %r452;
	ld.param.u64 	%rd102, [_Z24robust_device_API_kernelP17curandStateXORWOWP29curandDiscreteDistribution_stS2_S2_Pjm_param_3];
	cvta.to.global.u64 	%rd16, %rd102;
	ld.global.u32 	%r321, [%rd16+40];
	setp.ne.s32 	%p25, %r321, 5;
	@%p25 bra 	$L__BB3_41;
	ld.param.u64 	%rd104, [_Z24robust_device_API_kernelP17curandStateXORWOWP29curandDiscreteDistribution_stS2_S2_Pjm_param_3];
	cvta.to.global.u64 	%rd85, %rd104;
	ld.global.u64 	%rd17, [%rd85+8];
	shr.u32 	%r385, %r453, 2;
	xor.b32  	%r386, %r385, %r453;
	shl.b32 	%r387, %r113, 4;
	shl.b32 	%r388, %r386, 1;
	xor.b32  	%r389, %r387, %r388;
	xor.b32  	%r390, %r389, %r113;
	xor.b32  	%r449, %r390, %r386;
	add.s32 	%r454, %r454, 362437;
	add.s32 	%r391, %r449, %r454;
	cvt.rn.f64.u32 	%fd289, %r391;
	fma.rn.f64 	%fd290, %fd289, 0d3DF0000000000000, 0d3DF0000000000000;
	ld.u32 	%r392, [%rd17+20];
	cvt.rn.f64.u32 	%fd291, %r392;
	mul.f64 	%fd292, %fd290, %fd291;
	cvt.rmi.f64.f64 	%fd293, %fd292;
	cvt.rzi.s32.f64 	%r118, %fd293;
	ld.u64 	%rd86, [%rd17];
	ld.u64 	%rd87, [%rd86];
	mul.wide.s32 	%rd88, %r118, 8;
	add.s64 	%rd83, %rd87, %rd88;
	// begin inline asm
	ld.global.nc.f64 %fd288, [%rd83];
	// end inline asm
	ld.u64 	%rd89, [%rd17];
	ld.u64 	%rd90, [%rd89+16];
	mul.wide.s32 	%rd91, %r118, 4;
	add.s64 	%rd84, %rd90, %rd91;
	// begin inline asm
	ld.global.nc.u32 %r384, [%rd84];
	// end inline asm
	setp.geu.f64 	%p35, %fd290, %fd288;
	@%p35 bra 	$L__BB3_40;
	ld.u32 	%r394, [%rd17+16];
	add.s32 	%r483, %r394, %r118;
	mov.u32 	%r450, %r113;
	mov.u32 	%r451, %r471;
	mov.u32 	%r452, %r472;
	mov.u32 	%r453, %r473;
	bra.uni 	$L__BB3_53;
$L__BB3_40:
	ld.u32 	%r393, [%rd17+16];
	add.s32 	%r483, %r393, %r384;
	mov.u32 	%r450, %r113;
	mov.u32 	%r451, %r471;
	mov.u32 	%r452, %r472;
	mov.u32 	%r453, %r473;
	bra.uni 	$L__BB3_53;
$L__BB3_41:
	ld.global.f64 	%fd52, [%rd16+24];
	setp.eq.s32 	%p26, %r448, 1;
	mov.b32 	%r448, 0;
	mov.u32 	%r449, %r113;
	mov.f64 	%fd319, %fd311;
	@%p26 bra 	$L__BB3_52;
	shr.u32 	%r324, %r453, 2;
	xor.b32  	%r325, %r324, %r453;
	shl.b32 	%r326, %r113, 4;
	shl.b32 	%r327, %r325, 1;
	xor.b32  	%r328, %r326, %r327;
	xor.b32  	%r329, %r328, %r113;
	xor.b32  	%r122, %r329, %r325;
	add.s32 	%r330, %r454, %r122;
	add.s32 	%r331, %r330, 362437;
	shr.u32 	%r332, %r473, 2;
	xor.b32  	%r333, %r332, %r473;
	shl.b32 	%r334, %r122, 4;
	shl.b32 	%r335, %r333, 1;
	xor.b32  	%r336, %r335, %r334;
	xor.b32  	%r337, %r336, %r333;
	xor.b32  	%r123, %r337, %r122;
	add.s32 	%r338, %r454, %r123;
	add.s32 	%r339, %r338, 724874;
	shr.u32 	%r340, %r472, 2;
	xor.b32  	%r341, %r340, %r472;
	shl.b32 	%r342, %r123, 4;
	shl.b32 	%r343, %r341, 1;
	xor.b32  	%r344, %r343, %r342;
	xor.b32  	%r345, %r344, %r341;
	xor.b32  	%r124, %r345, %r123;
	add.s32 	%r346, %r454, %r124;
	add.s32 	%r347, %r346, 1087311;
	shr.u32 	%r348, %r471, 2;
	xor.b32  	%r349, %r348, %r471;
	shl.b32 	%r350, %r124, 4;
	shl.b32 	%r351, %r349, 1;
	xor.b32  	%r352, %r351, %r350;
	xor.b32  	%r353, %r352, %r349;
	xor.b32  	%r449, %r353, %r124;
	add.s32 	%r454, %r454, 1449748;
	add.s32 	%r354, %r449, %r454;
	cvt.u64.u32 	%rd74, %r331;
	mul.wide.u32 	%rd75, %r339, 2097152;
	xor.b64  	%rd76, %rd75, %rd74;
	cvt.rn.f64.u64 	%fd222, %rd76;
	fma.rn.f64 	%fd313, %fd222, 0d3CA0000000000000, 0d3C90000000000000;
	cvt.u64.u32 	%rd77, %r347;
	mul.wide.u32 	%rd78, %r354, 2097152;
	xor.b64  	%rd79, %rd78, %rd77;
	cvt.rn.f64.u64 	%fd223, %rd79;
	fma.rn.f64 	%fd54, %fd223, 0d3CB0000000000000, 0d3CA0000000000000;
	{
	.reg .b32 %temp; 
	mov.b64 	{%temp, %r465}, %fd313;
	}
	{
	.reg .b32 %temp; 
	mov.b64 	{%r466, %temp}, %fd313;
	}
	setp.gt.s32 	%p27, %r465, 1048575;
	mov.b32 	%r467, -1023;
	@%p27 bra 	$L__BB3_44;
	mul.f64 	%fd313, %fd313, 0d4350000000000000;
	{
	.reg .b32 %temp; 
	mov.b64 	{%temp, %r465}, %fd313;
	}
	{
	.reg .b32 %temp; 
	mov.b64 	{%r466, %temp}, %fd313;
	}
	mov.b32 	%r467, -1077;
$L__BB3_44:
	add.s32 	%r356, %r465, -1;
	setp.gt.u32 	%p28, %r356, 2146435070;
	@%p28 bra 	$L__BB3_48;
	shr.u32 	%r359, %r465, 20;
	add.s32 	%r468, %r467, %r359;
	and.b32  	%r360, %r465, 1048575;
	or.b32  	%r361, %r360, 1072693248;
	mov.b64 	%fd314, {%r466, %r361};
	setp.lt.u32 	%p30, %r361, 1073127583;
	@%p30 bra 	$L__BB3_47;
	{
	.reg .b32 %temp; 
	mov.b64 	{%r362, %temp}, %fd314;
	}
	{
	.reg .b32 %temp; 
	mov.b64 	{%temp, %r363}, %fd314;
	}
	add.s32 	%r364, %r363, -1048576;
	mov.b64 	%fd314, {%r362, %r364};
	add.s32 	%r468, %r468, 1;
$L__BB3_47:
	add.f64 	%fd225, %fd314, 0dBFF0000000000000;
	add.f64 	%fd226, %fd314, 0d3FF0000000000000;
	rcp.approx.ftz.f64 	%fd227, %fd226;
	neg.f64 	%fd228, %fd226;
	fma.rn.f64 	%fd229, %fd228, %fd227, 0d3FF0000000000000;
	fma.rn.f64 	%fd230, %fd229, %fd229, %fd229;
	fma.rn.f64 	%fd231, %fd230, %fd227, %fd227;
	mul.f64 	%fd232, %fd225, %fd231;
	fma.rn.f64 	%fd233, %fd225, %fd231, %fd232;
	mul.f64 	%fd234, %fd233, %fd233;
	fma.rn.f64 	%fd235, %fd234, 0d3EB1380B3AE80F1E, 0d3ED0EE258B7A8B04;
	fma.rn.f64 	%fd236, %fd235, %fd234, 0d3EF3B2669F02676F;
	fma.rn.f64 	%fd237, %fd236, %fd234, 0d3F1745CBA9AB0956;
	fma.rn.f64 	%fd238, %fd237, %fd234, 0d3F3C71C72D1B5154;
	fma.rn.f64 	%fd239, %fd238, %fd234, 0d3F624924923BE72D;
	fma.rn.f64 	%fd240, %fd239, %fd234, 0d3F8999999999A3C4;
	fma.rn.f64 	%fd241, %fd240, %fd234, 0d3FB5555555555554;
	sub.f64 	%fd242, %fd225, %fd233;
	add.f64 	%fd243, %fd242, %fd242;
	neg.f64 	%fd244, %fd233;
	fma.rn.f64 	%fd245, %fd244, %fd225, %fd243;
	mul.f64 	%fd246, %fd231, %fd245;
	mul.f64 	%fd247, %fd234, %fd241;
	fma.rn.f64 	%fd248, %fd247, %fd233, %fd246;
	xor.b32  	%r365, %r468, -2147483648;
	mov.b32 	%r366, 1127219200;
	mov.b64 	%fd249, {%r365, %r366};
	sub.f64 	%fd250, %fd249, %fd2;
	fma.rn.f64 	%fd251, %fd250, 0d3FE62E42FEFA39EF, %fd233;
	fma.rn.f64 	%fd252, %fd250, 0dBFE62E42FEFA39EF, %fd251;
	sub.f64 	%fd253, %fd252, %fd233;
	sub.f64 	%fd254, %fd248, %fd253;
	fma.rn.f64 	%fd255, %fd250, 0d3C7ABC9E3B39803F, %fd254;
	add.f64 	%fd315, %fd251, %fd255;
	bra.uni 	$L__BB3_49;
$L__BB3_48:
	fma.rn.f64 	%fd224, %fd313, 0d7FF0000000000000, 0d7FF0000000000000;
	{
	.reg .b32 %temp; 
	mov.b64 	{%temp, %r357}, %fd313;
	}
	and.b32  	%r358, %r357, 2147483647;
	setp.eq.s32 	%p29, %r358, 0;
	selp.f64 	%fd315, 0dFFF0000000000000, %fd224, %p29;
$L__BB3_49:
	mul.f64 	%fd63, %fd315, 0dC000000000000000;
	{
	.reg .b32 %temp; 
	mov.b64 	{%temp, %r367}, %fd54;
	}
	shl.b32 	%r368, %r367, 1;
	setp.gt.u32 	%p31, %r368, -2038431744;
	mov.f64 	%fd256, 0d0000000000000000;
	mul.rn.f64 	%fd257, %fd54, %fd256;
	selp.f64 	%fd64, %fd257, %fd54, %p31;
	{
	.reg .b32 %temp; 
	mov.b64 	{%r369, %temp}, %fd64;
	}
	{
	.reg .b32 %temp; 
	mov.b64 	{%temp, %r370}, %fd64;
	}
	add.s32 	%r371, %r370, 1048576;
	mov.b64 	%fd258, {%r369, %r371};
	cvt.rni.f64.f64 	%fd259, %fd258;
	cvt.rzi.s64.f64 	%rd80, %fd259;
	cvt.u32.u64 	%r372, %rd80;
	fma.rn.f64 	%fd260, %fd259, 0dBFE0000000000000, %fd64;
	mul.f64 	%fd261, %fd260, 0d3CA1A62633145C07;
	fma.rn.f64 	%fd262, %fd260, 0d400921FB54442D18, %fd261;
	mul.rn.f64 	%fd263, %fd262, %fd262;
	fma.rn.f64 	%fd264, %fd263, 0dBDA8FF8320FD8164, 0d3E21EEA7C1EF8528;
	fma.rn.f64 	%fd265, %fd264, %fd263, 0dBE927E4F8E06E6D9;
	fma.rn.f64 	%fd266, %fd265, %fd263, 0d3EFA01A019DDBCE9;
	fma.rn.f64 	%fd267, %fd266, %fd263, 0dBF56C16C16C15D47;
	fma.rn.f64 	%fd268, %fd267, %fd263, 0d3FA5555555555551;
	fma.rn.f64 	%fd269, %fd268, %fd263, 0dBFE0000000000000;
	fma.rn.f64 	%fd270, %fd269, %fd263, 0d3FF0000000000000;
	fma.rn.f64 	%fd271, %fd263, 0d3DE5DB65F9785EBA, 0dBE5AE5F12CB0D246;
	fma.rn.f64 	%fd272, %fd271, %fd263, 0d3EC71DE369ACE392;
	fma.rn.f64 	%fd273, %fd272, %fd263, 0dBF2A01A019DB62A1;
	fma.rn.f64 	%fd274, %fd273, %fd263, 0d3F81111111110818;
	fma.rn.f64 	%fd275, %fd274, %fd263, 0dBFC5555555555554;
	fma.rn.f64 	%fd276, %fd275, %fd263, 0d0000000000000000;
	fma.rn.f64 	%fd277, %fd276, %fd262, %fd262;
	and.b64  	%rd81, %rd80, 1;
	setp.eq.b64 	%p32, %rd81, 1;
	{
	.reg .b32 %temp; 
	mov.b64 	{%temp, %r373}, %fd277;
	}
	{
	.reg .b32 %temp; 
	mov.b64 	{%r374, %temp}, %fd277;
	}
	xor.b32  	%r375, %r373, -2147483648;
	mov.b64 	%fd278, {%r374, %r375};
	selp.f64 	%fd316, %fd270, %fd277, %p32;
	selp.f64 	%fd317, %fd278, %fd270, %p32;
	and.b32  	%r376, %r372, 2;
	setp.eq.s32 	%p33, %r376, 0;
	@%p33 bra 	$L__BB3_51;
	{
	.reg .b32 %temp; 
	mov.b64 	{%temp, %r377}, %fd316;
	}
	{
	.reg .b32 %temp; 
	mov.b64 	{%r378, %temp}, %fd316;
	}
	xor.b32  	%r379, %r377, -2147483648;
	mov.b64 	%fd316, {%r378, %r379};
	{
	.reg .b32 %temp; 
	mov.b64 	{%temp, %r380}, %fd317;
	}
	{
	.reg .b32 %temp; 
	mov.b64 	{%r381, %temp}, %fd317;
	}
	xor.b32  	%r382, %r380, -2147483648;
	mov.b64 	%fd317, {%r381, %r382};
$L__BB3_51:
	sqrt.rn.f64 	%fd279, %fd63;
	mov.f64 	%fd280, 0d0000000000000000;
	add.rn.f64 	%fd281, %fd317, %fd280;
	cvt.rzi.f64.f64 	%fd282, %fd64;
	setp.eq.f64 	%p34, %fd64, %fd282;
	mul.rn.f64 	%fd283, %fd64, %fd280;
	selp.f64 	%fd284, %fd283, %fd316, %p34;
	mul.f64 	%fd319, %fd279, %fd284;
	mul.f64 	%fd311, %fd279, %fd281;
	mov.b32 	%r448, 1;
	mov.u32 	%r471, %r124;
	mov.u32 	%r472, %r123;
	mov.u32 	%r473, %r122;
	mov.u32 	%r453, %r113;
$L__BB3_52:
	ld.param.u64 	%rd103, [_Z24robust_device_API_kernelP17curandStateXORWOWP29curandDiscreteDistribution_stS2_S2_Pjm_param_3];
	cvta.to.global.u64 	%rd82, %rd103;
	ld.global.f64 	%fd285, [%rd82+32];
	fma.rn.f64 	%fd286, %fd52, %fd319, %fd285;
	add.f64 	%fd287, %fd286, 0d3FE0000000000000;
	cvt.rzi.u32.f64 	%r483, %fd287;
	mov.u32 	%r450, %r471;
	mov.u32 	%r451, %r472;
	mov.u32 	%r452, %r473;
$L__BB3_53:
	mul.hi.s16 	%rs20, %rs27, -30583;
	add.s16 	%rs21, %rs20, %rs27;
	shr.u16 	%rs22, %rs21, 15;
	shr.s16 	%rs23, %rs21, 5;
	add.s16 	%rs24, %rs23, %rs22;
	cvt.s32.s16 	%r395, %rs24;
	mul.wide.s32 	%rd92, %r395, 4;
	and.b64  	%rd93, %rd92, 17179869180;
	add.s64 	%rd95, %rd71, %rd93;
	ld.const.u32 	%r396, [%rd95];
	add.s32 	%r397, %r483, %r435;
	shl.b32 	%r398, %r396, 1;
	sub.s32 	%r399, %r397, %r398;
	max.s32 	%r435, %r399, 0;
	st.global.u32 	[%rd107], %r435;
	add.s32 	%r456, %r456, 1;
	add.s16 	%rs27, %rs27, 1;
	add.s64 	%rd107, %rd107, %rd22;
	setp.ne.s32 	%p36, %r456, 600;
	@%p36 bra 	$L__BB3_37;
	st.global.v2.u32 	[%rd2], {%r454, %r453};
	st.global.v2.u32 	[%rd2+8], {%r452, %r451};
	st.global.v2.u32 	[%rd2+16], {%r450, %r449};
	st.global.v2.u32 	[%rd2+24], {%r8, %r448};
	st.global.f32 	[%rd2+32], %f1;
	st.global.f64 	[%rd2+40], %fd311;
	ret;

}
.func  (.param .align 16 .b8 func_retval0[16]) __internal_trig_reduction_slowpathd(
	.param .b64 __internal_trig_reduction_slowpathd_param_0
)
{
	.local .align 8 .b8 	__local_depot4[40];
	.reg .b64 	%SP;
	.reg .b64 	%SPL;
	.reg .pred 	%p<10>;
	.reg .b32 	%r<47>;
	.reg .b64 	%rd<74>;
	.reg .b64 	%fd<5>;

	mov.u64 	%SPL, __local_depot4;
	ld.param.f64 	%fd4, [__internal_trig_reduction_slowpathd_param_0];
	add.u64 	%rd1, %SPL, 0;
	{
	.reg .b32 %temp; 
	mov.b64 	{%temp, %r1}, %fd4;
	}
	shr.u32 	%r2, %r1, 20;
	and.b32  	%r3, %r2, 2047;
	setp.eq.s32 	%p1, %r3, 2047;
	mov.b32 	%r46, 0;
	@%p1 bra 	$L__BB4_9;
	add.s32 	%r20, %r3, -1024;
	mov.b64 	%rd20, %fd4;
	shl.b64 	%rd2, %rd20, 11;
	shr.u32 	%r4, %r20, 6;
	sub.s32 	%r45, 15, %r4;
	sub.s32 	%r21, 19, %r4;
	setp.lt.u32 	%p2, %r20, 128;
	selp.b32 	%r6, 18, %r21, %p2;
	setp.ge.s32 	%p3, %r45, %r6;
	mov.b64 	%rd70, 0;
	@%p3 bra 	$L__BB4_4;
	add.s32 	%r23, %r6, %r4;
	neg.s32 	%r43, %r23;
	or.b64  	%rd3, %rd2, -9223372036854775808;
	mov.b64 	%rd70, 0;
	mov.b32 	%r42, 0;
	mov.u64 	%rd25, __cudart_i2opi_d;
	mov.u32 	%r44, %r45;
$L__BB4_3:
	.pragma "nounroll";
	mul.wide.s32 	%rd22, %r42, 8;
	add.s64 	%rd23, %rd1, %rd22;
	mul.wide.s32 	%rd24, %r44, 8;
	add.s64 	%rd26, %rd25, %rd24;
	ld.global.nc.u64 	%rd27, [%rd26];
	{
	.reg .u32 %r0, %r1, %r2, %r3, %alo, %ahi, %blo, %bhi, %clo, %chi;
	mov.b64 	{%alo,%ahi}, %rd27;
	mov.b64 	{%blo,%bhi}, %rd3;
	mov.b64 	{%clo,%chi}, %rd70;
	mad.lo.cc.u32 	%r0, %alo, %blo, %clo;
	madc.hi.cc.u32 	%r1, %alo, %blo, %chi;
	madc.hi.u32 	%r2, %alo, %bhi, 0;
	mad.lo.cc.u32 	%r1, %alo, %bhi, %r1;
	madc.hi.cc.u32 	%r2, %ahi, %blo, %r2;
	madc.hi.u32 	%r3, %ahi, %bhi, 0;
	mad.lo.cc.u32 	%r1, %ahi, %blo, %r1;
	madc.lo.cc.u32 	%r2, %ahi, %bhi, %r2;
	addc.u32 	%r3, %r3, 0;
	mov.b64 	%rd28, {%r0,%r1};
	mov.b64 	%rd70, {%r2,%r3};
	}
	st.local.u64 	[%rd23], %rd28;
	add.s32 	%r44, %r44, 1;
	add.s32 	%r43, %r43, 1;
	add.s32 	%r42, %r42, 1;
	setp.ne.s32 	%p4, %r43, -15;
	mov.u32 	%r45, %r6;
	@%p4 bra 	$L__BB4_3;
$L__BB4_4:
	cvt.s64.s32 	%rd29, %r45;
	cvt.u64.u32 	%rd30, %r4;
	add.s64 	%rd31, %rd30, %rd29;
	shl.b64 	%rd32, %rd31, 3;
	add.s64 	%rd33, %rd1, %rd32;
	st.local.u64 	[%rd33+-120], %rd70;
	and.b32  	%r15, %r2, 63;
	ld.local.u64 	%rd72, [%rd1+16];
	ld.local.u64 	%rd71, [%rd1+24];
	setp.eq.s32 	%p5, %r15, 0;
	@%p5 bra 	$L__BB4_6;
	shl.b64 	%rd34, %rd71, %r15;
	shr.u64 	%rd35, %rd72, 1;
	xor.b32  	%r24, %r15, 63;
	shr.u64 	%rd36, %rd35, %r24;
	or.b64  	%rd71, %rd34, %rd36;
	ld.local.u64 	%rd37, [%rd1+8];
	shl.b64 	%rd38, %rd72, %r15;
	shr.u64 	%rd39, %rd37, 1;
	shr.u64 	%rd40, %rd39, %r24;
	or.b64  	%rd72, %rd38, %rd40;
$L__BB4_6:
	and.b32  	%r25, %r1, -2147483648;
	shr.u64 	%rd41, %rd71, 62;
	cvt.u32.u64 	%r26, %rd41;
	mov.b64 	{%r27, %r28}, %rd71;
	mov.b64 	{%r29, %r30}, %rd72;
	shf.l.wrap.b32 	%r31, %r30, %r27, 2;
	shf.l.wrap.b32 	%r32, %r27, %r28, 2;
	mov.b64 	%rd42, {%r31, %r32};
	shl.b64 	%rd43, %rd72, 2;
	shr.u64 	%rd44, %rd42, 63;
	cvt.u32.u64 	%r33, %rd44;
	add.s32 	%r34, %r33, %r26;
	setp.eq.s32 	%p6, %r25, 0;
	neg.s32 	%r35, %r34;
	selp.b32 	%r46, %r34, %r35, %p6;
	setp.gt.s64 	%p7, %rd42, -1;
	mov.b64 	%rd45, 0;
	{
	.reg .u32 %r0, %r1, %r2, %r3, %a0, %a1, %a2, %a3, %b0, %b1, %b2, %b3;
	mov.b64 	{%a0,%a1}, %rd45;
	mov.b64 	{%a2,%a3}, %rd45;
	mov.b64 	{%b0,%b1}, %rd43;
	mov.b64 	{%b2,%b3}, %rd42;
	sub.cc.u32 	%r0, %a0, %b0;
	subc.cc.u32 	%r1, %a1, %b1;
	subc.cc.u32 	%r2, %a2, %b2;
	subc.u32 	%r3, %a3, %b3;
	mov.b64 	%rd46, {%r0,%r1};
	mov.b64 	%rd47, {%r2,%r3};
	}
	xor.b32  	%r36, %r25, -2147483648;
	selp.b64 	%rd73, %rd42, %rd47, %p7;
	selp.b64 	%rd14, %rd43, %rd46, %p7;
	selp.b32 	%r17, %r25, %r36, %p7;
	clz.b64 	%r37, %rd73;
	cvt.u64.u32 	%rd15, %r37;
	setp.eq.s32 	%p8, %r37, 0;
	@%p8 bra 	$L__BB4_8;
	cvt.u32.u64 	%r38, %rd15;
	and.b32  	%r39, %r38, 63;
	shl.b64 	%rd48, %rd73, %r39;
	shr.u64 	%rd49, %rd14, 1;
	not.b32 	%r40, %r38;
	and.b32  	%r41, %r40, 63;
	shr.u64 	%rd50, %rd49, %r41;
	or.b64  	%rd73, %rd48, %rd50;
$L__BB4_8:
	mov.b64 	%rd51, -3958705157555305931;
	{
	.reg .u32 %r0, %r1, %r2, %r3, %alo, %ahi, %blo, %bhi;
	mov.b64 	{%alo,%ahi}, %rd73;
	mov.b64 	{%blo,%bhi}, %rd51;
	mul.lo.u32 	%r0, %alo, %blo;
	mul.hi.u32 	%r1, %alo, %blo;
	mad.lo.cc.u32 	%r1, %alo, %bhi, %r1;
	madc.hi.u32 	%r2, %alo, %bhi, 0;
	mad.lo.cc.u32 	%r1, %ahi, %blo, %r1;
	madc.hi.cc.u32 	%r2, %ahi, %blo, %r2;
	madc.hi.u32 	%r3, %ahi, %bhi, 0;
	mad.lo.cc.u32 	%r2, %ahi, %bhi, %r2;
	addc.u32 	%r3, %r3, 0;
	mov.b64 	%rd52, {%r0,%r1};
	mov.b64 	%rd53, {%r2,%r3};
	}
	setp.gt.s64 	%p9, %rd53, 0;
	{
	.reg .u32 %r0, %r1, %r2, %r3, %a0, %a1, %a2, %a3, %b0, %b1, %b2, %b3;
	mov.b64 	{%a0,%a1}, %rd52;
	mov.b64 	{%a2,%a3}, %rd53;
	mov.b64 	{%b0,%b1}, %rd52;
	mov.b64 	{%b2,%b3}, %rd53;
	add.cc.u32 	%r0, %a0, %b0;
	addc.cc.u32 	%r1, %a1, %b1;
	addc.cc.u32 	%r2, %a2, %b2;
	addc.u32 	%r3, %a3, %b3;
	mov.b64 	%rd54, {%r0,%r1};
	mov.b64 	%rd55, {%r2,%r3};
	}
	selp.b64 	%rd56, %rd55, %rd53, %p9;
	selp.s64 	%rd57, -1, 0, %p9;
	sub.s64 	%rd58, %rd57, %rd15;
	cvt.u64.u32 	%rd59, %r17;
	shl.b64 	%rd60, %rd59, 32;
	add.s64 	%rd61, %rd56, 1;
	shr.u64 	%rd62, %rd61, 10;
	add.s64 	%rd63, %rd62, 1;
	shr.u64 	%rd64, %rd63, 1;
	shl.b64 	%rd65, %rd58, 52;
	add.s64 	%rd66, %rd65, %rd64;
	add.s64 	%rd67, %rd66, 4602678819172646912;
	or.b64  	%rd68, %rd67, %rd60;
	mov.b64 	%fd4, %rd68;
$L__BB4_9:
	st.param.f64 	[func_retval0], %fd4;
	st.param.b32 	[func_retval0+8], %r46;
	ret;

}


// ===== COMPILED SASS (sm_100) =====

	.target	sm_100

	.elftype	@"ET_EXEC"


//--------------------- .note.nv.tkinfo           --------------------------
	.section	.note.nv.tkinfo,"",@"SHT_NOTE"
	.sectionflags	@"SHF_NOTE_NV_TKINFO"
	.tkinfo
        /*0018*/ 	.word	0x00000002
        /*0030*/ 	.string	""
        /*0030*/ 	.string	"ptxas"
        /*0030*/ 	.string	"Cuda compilation tools, release 13.0, V13.0.88"
        /*0030*/ 	.string	"Build cuda_13.0.r13.0/compiler.36424714_0"
        /*0030*/ 	.string	"-arch sm_100 -m 64 "



//--------------------- .note.nv.cuinfo           --------------------------
	.section	.note.nv.cuinfo,"",@"SHT_NOTE"
	.sectionflags	@"SHF_NOTE_NV_CUINFO"
        /*0018*/ 	.short	0x0002
        /*001a*/ 	.short	0x0064
        /*001c*/ 	.short	0x0082
	.zero		2


//--------------------- .nv.info                  --------------------------
	.section	.nv.info,"",@"SHT_CUDA_INFO"
	.align	4


	//----- nvinfo : EIATTR_REGCOUNT
	.align		4
        /*0000*/ 	.byte	0x04, 0x2f
        /*0002*/ 	.short	(.L_13 - .L_12)
	.align		4
.L_12:
        /*0004*/ 	.word	index@(_Z12setup_kernelP17curandStateXORWOW)
        /*0008*/ 	.word	0x0000001f


	//----- nvinfo : EIATTR_FRAME_SIZE
	.align		4
.L_13:
        /*000c*/ 	.byte	0x04, 0x11
        /*000e*/ 	.short	(.L_15 - .L_14)
	.align		4
.L_14:
        /*0010*/ 	.word	index@(_Z12setup_kernelP17curandStateXORWOW)
        /*0014*/ 	.word	0x00000000


	//----- nvinfo : EIATTR_REGCOUNT
	.align		4
.L_15:
        /*0018*/ 	.byte	0x04, 0x2f
        /*001a*/ 	.short	(.L_17 - .L_16)
	.align		4
.L_16:
        /*001c*/ 	.word	index@(_Z24simple_device_API_kernelP17curandStateXORWOWPjm)
        /*0020*/ 	.word	0x0000002d


	//----- nvinfo : EIATTR_FRAME_SIZE
	.align		4
.L_17:
        /*0024*/ 	.byte	0x04, 0x11
        /*0026*/ 	.short	(.L_19 - .L_18)
	.align		4
.L_18:
        /*0028*/ 	.word	index@($_Z24simple_device_API_kernelP17curandStateXORWOWPjm$__internal_trig_reduction_slowpathd)
        /*002c*/ 	.word	0x00000028


	//----- nvinfo : EIATTR_FRAME_SIZE
	.align		4
.L_19:
        /*0030*/ 	.byte	0x04, 0x11
        /*0032*/ 	.short	(.L_21 - .L_20)
	.align		4
.L_20:
        /*0034*/ 	.word	index@($__internal_3_$__cuda_sm20_dsqrt_rn_f64_mediumpath_v1)
        /*0038*/ 	.word	0x00000028


	//----- nvinfo : EIATTR_FRAME_SIZE
	.align		4
.L_21:
        /*003c*/ 	.byte	0x04, 0x11
        /*003e*/ 	.short	(.L_23 - .L_22)
	.align		4
.L_22:
        /*0040*/ 	.word	index@($__internal_2_$__cuda_sm20_div_rn_f64_full)
        /*0044*/ 	.word	0x00000028


	//----- nvinfo : EIATTR_FRAME_SIZE
	.align		4
.L_23:
        /*0048*/ 	.byte	0x04, 0x11
        /*004a*/ 	.short	(.L_25 - .L_24)
	.align		4
.L_24:
        /*004c*/ 	.word	index@($__internal_1_$__cuda_sm20_dblrcp_rn_slowpath_v3)
        /*0050*/ 	.word	0x00000028


	//----- nvinfo : EIATTR_FRAME_SIZE
	.align		4
.L_25:
        /*0054*/ 	.byte	0x04, 0x11
        /*0056*/ 	.short	(.L_27 - .L_26)
	.align		4
.L_26:
        /*0058*/ 	.word	index@(_Z24simple_device_API_kernelP17curandStateXORWOWPjm)
        /*005c*/ 	.word	0x00000028


	//----- nvinfo : EIATTR_REGCOUNT
	.align		4
.L_27:
        /*0060*/ 	.byte	0x04, 0x2f
        /*0062*/ 	.short	(.L_29 - .L_28)
	.align		4
.L_28:
        /*0064*/ 	.word	index@(_Z15host_API_kernelPjS_m)
        /*0068*/ 	.word	0x0000001f


	//----- nvinfo : EIATTR_FRAME_SIZE
	.align		4
.L_29:
        /*006c*/ 	.byte	0x04, 0x11
        /*006e*/ 	.short	(.L_31 - .L_30)
	.align		4
.L_30:
        /*0070*/ 	.word	index@(_Z15host_API_kernelPjS_m)
        /*0074*/ 	.word	0x00000000


	//----- nvinfo : EIATTR_REGCOUNT
	.align		4
.L_31:
        /*0078*/ 	.byte	0x04, 0x2f
        /*007a*/ 	.short	(.L_33 - .L_32)
	.align		4
.L_32:
        /*007c*/ 	.word	index@(_Z24robust_device_API_kernelP17curandStateXORWOWP29curandDiscreteDistribution_stS2_S2_Pjm)
        /*0080*/ 	.word	0x0000002a


	//----- nvinfo : EIATTR_FRAME_SIZE
	.align		4
.L_33:
        /*0084*/ 	.byte	0x04, 0x11
        /*0086*/ 	.short	(.L_35 - .L_34)
	.align		4
.L_34:
        /*0088*/ 	.word	index@($__internal_0_$__cuda_sm20_dsqrt_rn_f64_mediumpath_v1)
        /*008c*/ 	.word	0x00000000


	//----- nvinfo : EIATTR_FRAME_SIZE
	.align		4
.L_35:
        /*0090*/ 	.byte	0x04, 0x11
        /*0092*/ 	.short	(.L_37 - .L_36)
	.align		4
.L_36:
        /*0094*/ 	.word	index@(_Z24robust_device_API_kernelP17curandStateXORWOWP29curandDiscreteDistribution_stS2_S2_Pjm)
        /*0098*/ 	.word	0x00000000


	//----- nvinfo : EIATTR_MIN_STACK_SIZE
	.align		4
.L_37:
        /*009c*/ 	.byte	0x04, 0x12
        /*009e*/ 	.short	(.L_39 - .L_38)
	.align		4
.L_38:
        /*00a0*/ 	.word	index@(_Z24robust_device_API_kernelP17curandStateXORWOWP29curandDiscreteDistribution_stS2_S2_Pjm)
        /*00a4*/ 	.word	0x00000000


	//----- nvinfo : EIATTR_MIN_STACK_SIZE
	.align		4
.L_39:
        /*00a8*/ 	.byte	0x04, 0x12
        /*00aa*/ 	.short	(.L_41 - .L_40)
	.align		4
.L_40:
        /*00ac*/ 	.word	index@(_Z15host_API_kernelPjS_m)
        /*00b0*/ 	.word	0x00000000


	//----- nvinfo : EIATTR_MIN_STACK_SIZE
	.align		4
.L_41:
        /*00b4*/ 	.byte	0x04, 0x12
        /*00b6*/ 	.short	(.L_43 - .L_42)
	.align		4
.L_42:
        /*00b8*/ 	.word	index@(_Z24simple_device_API_kernelP17curandStateXORWOWPjm)
        /*00bc*/ 	.word	0x00000028


	//----- nvinfo : EIATTR_MIN_STACK_SIZE
	.align		4
.L_43:
        /*00c0*/ 	.byte	0x04, 0x12
        /*00c2*/ 	.short	(.L_45 - .L_44)
	.align		4
.L_44:
        /*00c4*/ 	.word	index@(_Z12setup_kernelP17curandStateXORWOW)
        /*00c8*/ 	.word	0x00000000
.L_45:


//--------------------- .nv.compat                --------------------------
	.section	.nv.compat,"",@"SHT_CUDA_COMPAT_INFO"
	.align	4
        /*0000*/ 	.byte	0x02, 0x09, 0x00, 0x00, 0x02, 0x02, 0x01, 0x00, 0x02, 0x05, 0x05, 0x00, 0x03, 0x07, 0x01, 0x01
        /*0010*/ 	.byte	0x02, 0x03, 0x00, 0x00, 0x02, 0x06, 0x01, 0x00, 0x04, 0x0b, 0x08, 0x00, 0x01, 0x00, 0x00, 0x00
        /*0020*/ 	.byte	0x00, 0x00, 0x00, 0x00


//--------------------- .nv.info._Z24robust_device_API_kernelP17curandStateXORWOWP29curandDiscreteDistribution_stS2_S2_Pjm --------------------------
	.section	.nv.info._Z24robust_device_API_kernelP17curandStateXORWOWP29curandDiscreteDistribution_stS2_S2_Pjm,"",@"SHT_CUDA_INFO"
	.sectionflags	@""
	.align	4


	//----- nvinfo : EIATTR_CUDA_API_VERSION
	.align		4
        /*0000*/ 	.byte	0x04, 0x37
        /*0002*/ 	.short	(.L_47 - .L_46)
.L_46:
        /*0004*/ 	.word	0x00000082


	//----- nvinfo : EIATTR_KPARAM_INFO
	.align		4
.L_47:
        /*0008*/ 	.byte	0x04, 0x17
        /*000a*/ 	.short	(.L_49 - .L_48)
.L_48:
        /*000c*/ 	.word	0x00000000
        /*0010*/ 	.short	0x0005
        /*0012*/ 	.short	0x0028
        /*0014*/ 	.byte	0x00, 0xf0, 0x21, 0x00


	//----- nvinfo : EIATTR_KPARAM_INFO
	.align		4
.L_49:
        /*0018*/ 	.byte	0x04, 0x17
        /*001a*/ 	.short	(.L_51 - .L_50)
.L_50:
        /*001c*/ 	.word	0x00000000
        /*0020*/ 	.short	0x0004
        /*0022*/ 	.short	0x0020
        /*0024*/ 	.byte	0x00, 0xf5, 0x21, 0x00


	//----- nvinfo : EIATTR_KPARAM_INFO
	.align		4
.L_51:
        /*0028*/ 	.byte	0x04, 0x17
        /*002a*/ 	.short	(.L_53 - .L_52)
.L_52:
        /*002c*/ 	.word	0x00000000
        /*0030*/ 	.short	0x0003
        /*0032*/ 	.short	0x0018
        /*0034*/ 	.byte	0x00, 0xf5, 0x21, 0x00


	//----- nvinfo : EIATTR_KPARAM_INFO
	.align		4
.L_53:
        /*0038*/ 	.byte	0x04, 0x17
        /*003a*/ 	.short	(.L_55 - .L_54)
.L_54:
        /*003c*/ 	.word	0x00000000
        /*0040*/ 	.short	0x0002
        /*0042*/ 	.short	0x0010
        /*0044*/ 	.byte	0x00, 0xf5, 0x21, 0x00


	//----- nvinfo : EIATTR_KPARAM_INFO
	.align		4
.L_55:
        /*0048*/ 	.byte	0x04, 0x17
        /*004a*/ 	.short	(.L_57 - .L_56)
.L_56:
        /*004c*/ 	.word	0x00000000
        /*0050*/ 	.short	0x0001
        /*0052*/ 	.short	0x0008
        /*0054*/ 	.byte	0x00, 0xf5, 0x21, 0x00


	//----- nvinfo : EIATTR_KPARAM_INFO
	.align		4
.L_57:
        /*0058*/ 	.byte	0x04, 0x17
        /*005a*/ 	.short	(.L_59 - .L_58)
.L_58:
        /*005c*/ 	.word	0x00000000
        /*0060*/ 	.short	0x0000
        /*0062*/ 	.short	0x0000
        /*0064*/ 	.byte	0x00, 0xf5, 0x21, 0x00


	//----- nvinfo : EIATTR_SPARSE_MMA_MASK
	.align		4
.L_59:
        /*0068*/ 	.byte	0x03, 0x50
        /*006a*/ 	.short	0x0000


	//----- nvinfo : EIATTR_MAXREG_COUNT
	.align		4
        /*006c*/ 	.byte	0x03, 0x1b
        /*006e*/ 	.short	0x00ff


	//----- nvinfo : EIATTR_MERCURY_ISA_VERSION
	.align		4
        /*0070*/ 	.byte	0x03, 0x5f
        /*0072*/ 	.short	0x0101


	//----- nvinfo : EIATTR_VRC_CTA_INIT_COUNT
	.align		4
        /*0074*/ 	.byte	0x02, 0x4a
	.zero		1
	.zero		1


	//----- nvinfo : EIATTR_EXIT_INSTR_OFFSETS
	.align		4
        /*0078*/ 	.byte	0x04, 0x1c
        /*007a*/ 	.short	(.L_61 - .L_60)


	//   ....[0]....
.L_60:
        /*007c*/ 	.word	0x00003d70


	//----- nvinfo : EIATTR_CRS_STACK_SIZE
	.align		4
.L_61:
        /*0080*/ 	.byte	0x04, 0x1e
        /*0082*/ 	.short	(.L_63 - .L_62)
.L_62:
        /*0084*/ 	.word	0x00000000


	//----- nvinfo : EIATTR_CBANK_PARAM_SIZE
	.align		4
.L_63:
        /*0088*/ 	.byte	0x03, 0x19
        /*008a*/ 	.short	0x0030


	//----- nvinfo : EIATTR_PARAM_CBANK
	.align		4
        /*008c*/ 	.byte	0x04, 0x0a
        /*008e*/ 	.short	(.L_65 - .L_64)
	.align		4
.L_64:
        /*0090*/ 	.word	index@(.nv.constant0._Z24robust_device_API_kernelP17curandStateXORWOWP29curandDiscreteDistribution_stS2_S2_Pjm)
        /*0094*/ 	.short	0x0380
        /*0096*/ 	.short	0x0030


	//----- nvinfo : EIATTR_SW_WAR
	.align		4
.L_65:
        /*0098*/ 	.byte	0x04, 0x36
        /*009a*/ 	.short	(.L_67 - .L_66)
.L_66:
        /*009c*/ 	.word	0x00000008
.L_67:


//--------------------- .nv.info._Z15host_API_kernelPjS_m --------------------------
	.section	.nv.info._Z15host_API_kernelPjS_m,"",@"SHT_CUDA_INFO"
	.sectionflags	@""
	.align	4


	//----- nvinfo : EIATTR_CUDA_API_VERSION
	.align		4
        /*0000*/ 	.byte	0x04, 0x37
        /*0002*/ 	.short	(.L_69 - .L_68)
.L_68:
        /*0004*/ 	.word	0x00000082


	//----- nvinfo : EIATTR_KPARAM_INFO
	.align		4
.L_69:
        /*0008*/ 	.byte	0x04, 0x17
        /*000a*/ 	.short	(.L_71 - .L_70)
.L_70:
        /*000c*/ 	.word	0x00000000
        /*0010*/ 	.short	0x0002
        /*0012*/ 	.short	0x0010
        /*0014*/ 	.byte	0x00, 0xf0, 0x21, 0x00


	//----- nvinfo : EIATTR_KPARAM_INFO
	.align		4
.L_71:
        /*0018*/ 	.byte	0x04, 0x17
        /*001a*/ 	.short	(.L_73 - .L_72)
.L_72:
        /*001c*/ 	.word	0x00000000
        /*0020*/ 	.short	0x0001
        /*0022*/ 	.short	0x0008
        /*0024*/ 	.byte	0x00, 0xf5, 0x21, 0x00


	//----- nvinfo : EIATTR_KPARAM_INFO
	.align		4
.L_73:
        /*0028*/ 	.byte	0x04, 0x17
        /*002a*/ 	.short	(.L_75 - .L_74)
.L_74:
        /*002c*/ 	.word	0x00000000
        /*0030*/ 	.short	0x0000
        /*0032*/ 	.short	0x0000
        /*0034*/ 	.byte	0x00, 0xf5, 0x21, 0x00


	//----- nvinfo : EIATTR_SPARSE_MMA_MASK
	.align		4
.L_75:
        /*0038*/ 	.byte	0x03, 0x50
        /*003a*/ 	.short	0x0000


	//----- nvinfo : EIATTR_MAXREG_COUNT
	.align		4
        /*003c*/ 	.byte	0x03, 0x1b
        /*003e*/ 	.short	0x00ff


	//----- nvinfo : EIATTR_MERCURY_ISA_VERSION
	.align		4
        /*0040*/ 	.byte	0x03, 0x5f
        /*0042*/ 	.short	0x0101


	//----- nvinfo : EIATTR_VRC_CTA_INIT_COUNT
	.align		4
        /*0044*/ 	.byte	0x02, 0x4a
	.zero		1
	.zero		1


	//----- nvinfo : EIATTR_EXIT_INSTR_OFFSETS
	.align		4
        /*0048*/ 	.byte	0x04, 0x1c
        /*004a*/ 	.short	(.L_77 - .L_76)


	//   ....[0]....
.L_76:
        /*004c*/ 	.word	0x000009c0


	//----- nvinfo : EIATTR_CBANK_PARAM_SIZE
	.align		4
.L_77:
        /*0050*/ 	.byte	0x03, 0x19
        /*0052*/ 	.short	0x0018


	//----- nvinfo : EIATTR_PARAM_CBANK
	.align		4
        /*0054*/ 	.byte	0x04, 0x0a
        /*0056*/ 	.short	(.L_79 - .L_78)
	.align		4
.L_78:
        /*0058*/ 	.word	index@(.nv.constant0._Z15host_API_kernelPjS_m)
        /*005c*/ 	.short	0x0380
        /*005e*/ 	.short	0x0018


	//----- nvinfo : EIATTR_SW_WAR
	.align		4
.L_79:
        /*0060*/ 	.byte	0x04, 0x36
        /*0062*/ 	.short	(.L_81 - .L_80)
.L_80:
        /*0064*/ 	.word	0x00000008
.L_81:


//--------------------- .nv.info._Z24simple_device_API_kernelP17curandStateXORWOWPjm --------------------------
	.section	.nv.info._Z24simple_device_API_kernelP17curandStateXORWOWPjm,"",@"SHT_CUDA_INFO"
	.sectionflags	@""
	.align	4


	//----- nvinfo : EIATTR_CUDA_API_VERSION
	.align		4
        /*0000*/ 	.byte	0x04, 0x37
        /*0002*/ 	.short	(.L_83 - .L_82)
.L_82:
        /*0004*/ 	.word	0x00000082


	//----- nvinfo : EIATTR_KPARAM_INFO
	.align		4
.L_83:
        /*0008*/ 	.byte	0x04, 0x17
        /*000a*/ 	.short	(.L_85 - .L_84)
.L_84:
        /*000c*/ 	.word	0x00000000
        /*0010*/ 	.short	0x0002
        /*0012*/ 	.short	0x0010
        /*0014*/ 	.byte	0x00, 0xf0, 0x21, 0x00


	//----- nvinfo : EIATTR_KPARAM_INFO
	.align		4
.L_85:
        /*0018*/ 	.byte	0x04, 0x17
        /*001a*/ 	.short	(.L_87 - .L_86)
.L_86:
        /*001c*/ 	.word	0x00000000
        /*0020*/ 	.short	0x0001
        /*0022*/ 	.short	0x0008
        /*0024*/ 	.byte	0x00, 0xf5, 0x21, 0x00


	//----- nvinfo : EIATTR_KPARAM_INFO
	.align		4
.L_87:
        /*0028*/ 	.byte	0x04, 0x17
        /*002a*/ 	.short	(.L_89 - .L_88)
.L_88:
        /*002c*/ 	.word	0x00000000
        /*0030*/ 	.short	0x0000
        /*0032*/ 	.short	0x0000
        /*0034*/ 	.byte	0x00, 0xf5, 0x21, 0x00


	//----- nvinfo : EIATTR_SPARSE_MMA_MASK
	.align		4
.L_89:
        /*0038*/ 	.byte	0x03, 0x50
        /*003a*/ 	.short	0x0000


	//----- nvinfo : EIATTR_MAXREG_COUNT
	.align		4
        /*003c*/ 	.byte	0x03, 0x1b
        /*003e*/ 	.short	0x00ff


	//----- nvinfo : EIATTR_MERCURY_ISA_VERSION
	.align		4
        /*0040*/ 	.byte	0x03, 0x5f
        /*0042*/ 	.short	0x0101


	//----- nvinfo : EIATTR_VRC_CTA_INIT_COUNT
	.align		4
        /*0044*/ 	.byte	0x02, 0x4a
	.zero		1
	.zero		1


	//----- nvinfo : EIATTR_EXIT_INSTR_OFFSETS
	.align		4
        /*0048*/ 	.byte	0x04, 0x1c
        /*004a*/ 	.short	(.L_91 - .L_90)


	//   ....[0]....
.L_90:
        /*004c*/ 	.word	0x00002940


	//----- nvinfo : EIATTR_CRS_STACK_SIZE
	.align		4
.L_91:
        /*0050*/ 	.byte	0x04, 0x1e
        /*0052*/ 	.short	(.L_93 - .L_92)
.L_92:
        /*0054*/ 	.word	0x00000000


	//----- nvinfo : EIATTR_CBANK_PARAM_SIZE
	.align		4
.L_93:
        /*0058*/ 	.byte	0x03, 0x19
        /*005a*/ 	.short	0x0018


	//----- nvinfo : EIATTR_PARAM_CBANK
	.align		4
        /*005c*/ 	.byte	0x04, 0x0a
        /*005e*/ 	.short	(.L_95 - .L_94)
	.align		4
.L_94:
        /*0060*/ 	.word	index@(.nv.constant0._Z24simple_device_API_kernelP17curandStateXORWOWPjm)
        /*0064*/ 	.short	0x0380
        /*0066*/ 	.short	0x0018


	//----- nvinfo : EIATTR_SW_WAR
	.align		4
.L_95:
        /*0068*/ 	.byte	0x04, 0x36
        /*006a*/ 	.short	(.L_97 - .L_96)
.L_96:
        /*006c*/ 	.word	0x00000008
.L_97:


//--------------------- .nv.info._Z12setup_kernelP17curandStateXORWOW --------------------------
	.section	.nv.info._Z12setup_kernelP17curandStateXORWOW,"",@"SHT_CUDA_INFO"
	.sectionflags	@""
	.align	4


	//----- nvinfo : EIATTR_CUDA_API_VERSION
	.align		4
        /*0000*/ 	.byte	0x04, 0x37
        /*0002*/ 	.short	(.L_99 - .L_98)
.L_98:
        /*0004*/ 	.word	0x00000082


	//----- nvinfo : EIATTR_KPARAM_INFO
	.align		4
.L_99:
        /*0008*/ 	.byte	0x04, 0x17
        /*000a*/ 	.short	(.L_101 - .L_100)
.L_100:
        /*000c*/ 	.word	0x00000000
        /*0010*/ 	.short	0x0000
        /*0012*/ 	.short	0x0000
        /*0014*/ 	.byte	0x00, 0xf5, 0x21, 0x00


	//----- nvinfo : EIATTR_SPARSE_MMA_MASK
	.align		4
.L_101:
        /*0018*/ 	.byte	0x03, 0x50
        /*001a*/ 	.short	0x0000


	//----- nvinfo : EIATTR_MAXREG_COUNT
	.align		4
        /*001c*/ 	.byte	0x03, 0x1b
        /*001e*/ 	.short	0x00ff


	//----- nvinfo : EIATTR_MERCURY_ISA_VERSION
	.align		4
        /*0020*/ 	.byte	0x03, 0x5f
        /*0022*/ 	.short	0x0101


	//----- nvinfo : EIATTR_VRC_CTA_INIT_COUNT
	.align		4
        /*0024*/ 	.byte	0x02, 0x4a
	.zero		1
	.zero		1


	//----- nvinfo : EIATTR_EXIT_INSTR_OFFSETS
	.align		4
        /*0028*/ 	.byte	0x04, 0x1c
        /*002a*/ 	.short	(.L_103 - .L_102)


	//   ....[0]....
.L_102:
        /*002c*/ 	.word	0x00000e80


	//----- nvinfo : EIATTR_CRS_STACK_SIZE
	.align		4
.L_103:
        /*0030*/ 	.byte	0x04, 0x1e
        /*0032*/ 	.short	(.L_105 - .L_104)
.L_104:
        /*0034*/ 	.word	0x00000000


	//----- nvinfo : EIATTR_CBANK_PARAM_SIZE
	.align		4
.L_105:
        /*0038*/ 	.byte	0x03, 0x19
        /*003a*/ 	.short	0x0008


	//----- nvinfo : EIATTR_PARAM_CBANK
	.align		4
        /*003c*/ 	.byte	0x04, 0x0a
        /*003e*/ 	.short	(.L_107 - .L_106)
	.align		4
.L_106:
        /*0040*/ 	.word	index@(.nv.constant0._Z12setup_kernelP17curandStateXORWOW)
        /*0044*/ 	.short	0x0380
        /*0046*/ 	.short	0x0008


	//----- nvinfo : EIATTR_SW_WAR
	.align		4
.L_107:
        /*0048*/ 	.byte	0x04, 0x36
        /*004a*/ 	.short	(.L_109 - .L_108)
.L_108:
        /*004c*/ 	.word	0x00000008
.L_109:


//--------------------- .nv.callgraph             --------------------------
	.section	.nv.callgraph,"",@"SHT_CUDA_CALLGRAPH"
	.align	4
	.sectionentsize	8
	.align		4
        /*0000*/ 	.word	0x00000000
	.align		4
        /*0004*/ 	.word	0xffffffff
	.align		4
        /*0008*/ 	.word	0x00000000
	.align		4
        /*000c*/ 	.word	0xfffffffe
	.align		4
        /*0010*/ 	.word	0x00000000
	.align		4
        /*0014*/ 	.word	0xfffffffd
	.align		4
        /*0018*/ 	.word	0x00000000
	.align		4
        /*001c*/ 	.word	0xfffffffc


//--------------------- .nv.constant4             --------------------------
	.section	.nv.constant4,"a",@progbits
	.align	8
	.align		8
.nv.constant4:
        /*0000*/ 	.dword	precalc_xorwow_matrix
	.align		8
        /*0008*/ 	.dword	precalc_xorwow_offset_matrix
	.align		8
        /*0010*/ 	.dword	mrg32k3aM1
	.align		8
        /*0018*/ 	.dword	mrg32k3aM2
	.align		8
        /*0020*/ 	.dword	mrg32k3aM1SubSeq
	.align		8
        /*0028*/ 	.dword	mrg32k3aM2SubSeq
	.align		8
        /*0030*/ 	.dword	mrg32k3aM1Seq
	.align		8
        /*0038*/ 	.dword	mrg32k3aM2Seq
	.align		8
        /*0040*/ 	.dword	__cudart_i2opi_d
	.align		8
        /*0048*/ 	.dword	__cudart_sin_cos_coeffs


//--------------------- .nv.constant3             --------------------------
	.section	.nv.constant3,"a",@progbits
	.align	8
.nv.constant3:
	.type		__cr_lgamma_table,@object
	.size		__cr_lgamma_table,(cashiers_load - __cr_lgamma_table)
__cr_lgamma_table:
        /*0000*/ 	.byte	0x00, 0x00, 0x00, 0x00, 0x00, 0x00, 0x00, 0x00, 0x00, 0x00, 0x00, 0x00, 0x00, 0x00, 0x00, 0x00
        /*0010*/ 	.byte	0xef, 0x39, 0xfa, 0xfe, 0x42, 0x2e, 0xe6, 0x3f, 0x02, 0x20, 0x2a, 0xfa, 0x0b, 0xab, 0xfc, 0x3f
        /*0020*/ 	.byte	0xf9, 0x2c, 0x92, 0x7c, 0xa7, 0x6c, 0x09, 0x40, 0xc9, 0x79, 0x44, 0x3c, 0x64, 0x26, 0x13, 0x40
        /*0030*/ 	.byte	0xca, 0x01, 0xcf, 0x3a, 0x27, 0x51, 0x1a, 0x40, 0x30, 0xcc, 0x2d, 0xf3, 0xe1, 0x0c, 0x21, 0x40
        /*0040*/ 	.byte	0x0d, 0xb7, 0xfc, 0x82, 0x8e, 0x35, 0x25, 0x40
	.type		cashiers_load,@object
	.size		cashiers_load,(.L_9 - cashiers_load)
cashiers_load:
	.zero		64
.L_9:


//--------------------- .text._Z24robust_device_API_kernelP17curandStateXORWOWP29curandDiscreteDistribution_stS2_S2_Pjm --------------------------
	.section	.text._Z24robust_device_API_kernelP17curandStateXORWOWP29curandDiscreteDistribution_stS2_S2_Pjm,"ax",@progbits
	.align	128
        .global         _Z24robust_device_API_kernelP17curandStateXORWOWP29curandDiscreteDistribution_stS2_S2_Pjm
        .type           _Z24robust_device_API_kernelP17curandStateXORWOWP29curandDiscreteDistribution_stS2_S2_Pjm,@function
        .size           _Z24robust_device_API_kernelP17curandStateXORWOWP29curandDiscreteDistribution_stS2_S2_Pjm,(.L_x_88 - _Z24robust_device_API_kernelP17curandStateXORWOWP29curandDiscreteDistribution_stS2_S2_Pjm)
        .other          _Z24robust_device_API_kernelP17curandStateXORWOWP29curandDiscreteDistribution_stS2_S2_Pjm,@"STO_CUDA_ENTRY STV_DEFAULT"
_Z24robust_device_API_kernelP17curandStateXORWOWP29curandDiscreteDistribution_stS2_S2_Pjm:
.text._Z24robust_device_API_kernelP17curandStateXORWOWP29curandDiscreteDistribution_stS2_S2_Pjm:
[----:B------:R-:W-:Y:S01]  /*0000*/  LDC R1, c[0x0][0x37c] ;  /* 0x0000df00ff017b82 */ /* 0x000fe20000000800 */
[----:B------:R-:W0:Y:S07]  /*0010*/  S2R R16, SR_TID.X ;  /* 0x0000000000107919 */ /* 0x000e2e0000002100 */
[----:B------:R-:W1:Y:S01]  /*0020*/  LDC.64 R12, c[0x0][0x380] ;  /* 0x0000e000ff0c7b82 */ /* 0x000e620000000a00 */
[----:B------:R-:W2:Y:S01]  /*0030*/  LDCU.64 UR6, c[0x0][0x358] ;  /* 0x00006b00ff0677ac */ /* 0x000ea20008000a00 */
[----:B------:R-:W0:Y:S02]  /*0040*/  S2R R3, SR_CTAID.X ;  /* 0x0000000000037919 */ /* 0x000e240000002500 */
[----:B0-----:R-:W-:-:S04]  /*0050*/  IMAD R16, R3, 0x40, R16 ;  /* 0x0000004003107824 */ /* 0x001fc800078e0210 */
[----:B------:R-:W0:Y:S01]  /*0060*/  LDC.64 R2, c[0x0][0x3a0] ;  /* 0x0000e800ff027b82 */ /* 0x000e220000000a00 */
[----:B-1----:R-:W-:-:S05]  /*0070*/  IMAD.WIDE R12, R16, 0x30, R12 ;  /* 0x00000030100c7825 */ /* 0x002fca00078e020c */
[----:B--2---:R1:W5:Y:S04]  /*0080*/  LDG.E R5, desc[UR6][R12.64+0x20] ;  /* 0x000020060c057981 */ /* 0x004368000c1e1900 */
[----:B------:R1:W5:Y:S04]  /*0090*/  LDG.E.64 R22, desc[UR6][R12.64+0x28] ;  /* 0x000028060c167981 */ /* 0x000368000c1e1b00 */
[----:B------:R1:W5:Y:S04]  /*00a0*/  LDG.E.64 R20, desc[UR6][R12.64] ;  /* 0x000000060c147981 */ /* 0x000368000c1e1b00 */
[----:B------:R1:W5:Y:S04]  /*00b0*/  LDG.E.64 R10, desc[UR6][R12.64+0x8] ;  /* 0x000008060c0a7981 */ /* 0x000368000c1e1b00 */
[----:B------:R1:W5:Y:S04]  /*00c0*/  LDG.E.64 R8, desc[UR6][R12.64+0x10] ;  /* 0x000010060c087981 */ /* 0x000368000c1e1b00 */
[----:B------:R1:W5:Y:S01]  /*00d0*/  LDG.E.64 R14, desc[UR6][R12.64+0x18] ;  /* 0x000018060c0e7981 */ /* 0x000362000c1e1b00 */
[----:B0-----:R-:W-:Y:S01]  /*00e0*/  IMAD.WIDE R2, R16, 0x4, R2 ;  /* 0x0000000410027825 */ /* 0x001fe200078e0202 */
[----:B------:R-:W-:Y:S01]  /*00f0*/  PRMT R0, RZ, 0x7610, R0 ;  /* 0x00007610ff007816 */ /* 0x000fe20000000000 */
[----:B------:R-:W-:-:S02]  /*0100*/  UMOV UR4, URZ ;  /* 0x000000ff00047c82 */ /* 0x000fc40008000000 */
[----:B-1----:R-:W-:-:S07]  /*0110*/  IMAD.MOV.U32 R4, RZ, RZ, RZ ;  /* 0x000000ffff047224 */ /* 0x002fce00078e00ff */
.L_x_9:
[----:B0-----:R-:W0:Y:S02]  /*0120*/  LDC.64 R28, c[0x0][0x390] ;  /* 0x0000e400ff1c7b82 */ /* 0x001e240000000a00 */
[----:B0-----:R-:W2:Y:S01]  /*0130*/  LDG.E R6, desc[UR6][R28.64+0x28] ;  /* 0x000028061c067981 */ /* 0x001ea2000c1e1900 */
[----:B-----5:R-:W-:Y:S02]  /*0140*/  IMAD.MOV.U32 R17, RZ, RZ, R11 ;  /* 0x000000ffff117224 */ /* 0x020fe400078e000b */
[----:B------:R-:W-:Y:S02]  /*0150*/  IMAD.MOV.U32 R26, RZ, RZ, R10 ;  /* 0x000000ffff1a7224 */ /* 0x000fe400078e000a */
[----:B------:R-:W-:Y:S01]  /*0160*/  IMAD.MOV.U32 R7, RZ, RZ, R8 ;  /* 0x000000ffff077224 */ /* 0x000fe200078e0008 */
[----:B--2---:R-:W-:Y:S02]  /*0170*/  ISETP.NE.AND P0, PT, R6, 0x5, PT ;  /* 0x000000050600780c */ /* 0x004fe40003f05270 */
[----:B------:R-:W-:-:S11]  /*0180*/  MOV R6, R9 ;  /* 0x0000000900067202 */ /* 0x000fd60000000f00 */
[----:B------:R-:W-:Y:S05]  /*0190*/  @P0 BRA `(.L_x_0) ;  /* 0x0000000000900947 */ /* 0x000fea0003800000 */
[----:B------:R-:W2:Y:S04]  /*01a0*/  LDG.E.64 R28, desc[UR6][R28.64+0x8] ;  /* 0x000008061c1c7981 */ /* 0x000ea8000c1e1b00 */
[----:B--2---:R-:W2:Y:S04]  /*01b0*/  LD.E.64 R32, desc[UR6][R28.64] ;  /* 0x000000061c207980 */ /* 0x004ea8000c101b00 */
[----:B------:R0:W3:Y:S01]  /*01c0*/  LD.E.64 R10, desc[UR6][R28.64+0x10] ;  /* 0x000010061c0a7980 */ /* 0x0000e2000c101b00 */
[----:B------:R-:W-:-:S04]  /*01d0*/  SHF.R.U32.HI R8, RZ, 0x2, R21 ;  /* 0x00000002ff087819 */ /* 0x000fc80000011615 */
[----:B------:R-:W-:Y:S01]  /*01e0*/  LOP3.LUT R8, R8, R21, RZ, 0x3c, !PT ;  /* 0x0000001508087212 */ /* 0x000fe200078e3cff */
[----:B------:R-:W-:-:S04]  /*01f0*/  IMAD.SHL.U32 R30, R9, 0x10, RZ ;  /* 0x00000010091e7824 */ /* 0x000fc800078e00ff */
[----:B------:R-:W-:-:S05]  /*0200*/  IMAD.SHL.U32 R21, R8, 0x2, RZ ;  /* 0x0000000208157824 */ /* 0x000fca00078e00ff */
[----:B------:R-:W-:Y:S01]  /*0210*/  LOP3.LUT R21, R9, R30, R21, 0x96, !PT ;  /* 0x0000001e09157212 */ /* 0x000fe200078e9615 */
[----:B------:R-:W-:-:S03]  /*0220*/  VIADD R20, R20, 0x587c5 ;  /* 0x000587c514147836 */ /* 0x000fc60000000000 */
[----:B------:R-:W-:-:S05]  /*0230*/  LOP3.LUT R9, R21, R8, RZ, 0x3c, !PT ;  /* 0x0000000815097212 */ /* 0x000fca00078e3cff */
[----:B------:R-:W-:-:S04]  /*0240*/  IMAD.IADD R8, R9, 0x1, R20 ;  /* 0x0000000109087824 */ /* 0x000fc800078e0214 */
[----:B0-----:R-:W0:Y:S01]  /*0250*/  I2F.F64.U32 R28, R8 ;  /* 0x00000008001c7312 */ /* 0x001e220000201800 */
[----:B--2---:R-:W2:Y:S04]  /*0260*/  LD.E.64 R18, desc[UR6][R32.64] ;  /* 0x0000000620127980 */ /* 0x004ea8000c101b00 */
[----:B------:R1:W4:Y:S03]  /*0270*/  LD.E.64 R24, desc[UR6][R32.64+0x10] ;  /* 0x0000100620187980 */ /* 0x000326000c101b00 */
[----:B---3--:R-:W3:Y:S01]  /*0280*/  I2F.F64.U32 R30, R11 ;  /* 0x0000000b001e7312 */ /* 0x008ee20000201800 */
[----:B-1----:R-:W-:Y:S02]  /*0290*/  HFMA2 R33, -RZ, RZ, 1.484375, 0 ;  /* 0x3df00000ff217431 */ /* 0x002fe400000001ff */
[----:B------:R-:W-:-:S06]  /*02a0*/  IMAD.MOV.U32 R32, RZ, RZ, 0x0 ;  /* 0x00000000ff207424 */ /* 0x000fcc00078e00ff */
[----:B0-----:R-:W-:-:S08]  /*02b0*/  DFMA R28, R28, R32, 2.3283064365386962891e-10 ;  /* 0x3df000001c1c742b */ /* 0x001fd00000000020 */
[----:B---3--:R-:W-:-:S10]  /*02c0*/  DMUL R30, R28, R30 ;  /* 0x0000001e1c1e7228 */ /* 0x008fd40000000000 */
[----:B------:R-:W2:Y:S02]  /*02d0*/  F2I.F64.FLOOR R31, R30 ;  /* 0x0000001e001f7311 */ /* 0x000ea40000305100 */
[----:B--2---:R-:W-:-:S06]  /*02e0*/  IMAD.WIDE R18, R31, 0x8, R18 ;  /* 0x000000081f127825 */ /* 0x004fcc00078e0212 */
[----:B------:R-:W2:Y:S01]  /*02f0*/  LDG.E.64.CONSTANT R18, desc[UR6][R18.64] ;  /* 0x0000000612127981 */ /* 0x000ea2000c1e9b00 */
[----:B----4-:R-:W-:-:S06]  /*0300*/  IMAD.WIDE R24, R31, 0x4, R24 ;  /* 0x000000041f187825 */ /* 0x010fcc00078e0218 */
[----:B------:R-:W3:Y:S01]  /*0310*/  LDG.E.CONSTANT R25, desc[UR6][R24.64] ;  /* 0x0000000618197981 */ /* 0x000ee2000c1e9900 */
[----:B--2---:R-:W-:-:S14]  /*0320*/  DSETP.GEU.AND P0, PT, R28, R18, PT ;  /* 0x000000121c00722a */ /* 0x004fdc0003f0e000 */
[--C-:B------:R-:W-:Y:S01]  /*0330*/  @!P0 IMAD.IADD R27, R31, 0x1, R10.reuse ;  /* 0x000000011f1b8824 */ /* 0x100fe200078e020a */
[----:B------:R-:W-:Y:S01]  /*0340*/  @!P0 MOV R21, R26 ;  /* 0x0000001a00158202 */ /* 0x000fe20000000f00 */
[----:B---3--:R-:W-:Y:S02]  /*0350*/  @P0 IMAD.IADD R27, R25, 0x1, R10 ;  /* 0x00000001191b0824 */ /* 0x008fe400078e020a */
[--C-:B------:R-:W-:Y:S02]  /*0360*/  @!P0 IMAD.MOV.U32 R8, RZ, RZ, R6.reuse ;  /* 0x000000ffff088224 */ /* 0x100fe400078e0006 */
[----:B------:R-:W-:Y:S02]  /*0370*/  @!P0 IMAD.MOV.U32 R11, RZ, RZ, R7 ;  /* 0x000000ffff0b8224 */ /* 0x000fe400078e0007 */
[----:B------:R-:W-:Y:S02]  /*0380*/  @!P0 IMAD.MOV.U32 R10, RZ, RZ, R17 ;  /* 0x000000ffff0a8224 */ /* 0x000fe400078e0011 */
[----:B------:R-:W-:-:S02]  /*0390*/  @P0 IMAD.MOV.U32 R8, RZ, RZ, R6 ;  /* 0x000000ffff080224 */ /* 0x000fc400078e0006 */
[----:B------:R-:W-:Y:S02]  /*03a0*/  @P0 IMAD.MOV.U32 R11, RZ, RZ, R7 ;  /* 0x000000ffff0b0224 */ /* 0x000fe400078e0007 */
[----:B------:R-:W-:Y:S02]  /*03b0*/  @P0 IMAD.MOV.U32 R10, RZ, RZ, R17 ;  /* 0x000000ffff0a0224 */ /* 0x000fe400078e0011 */
[----:B------:R-:W-:Y:S01]  /*03c0*/  @P0 IMAD.MOV.U32 R21, RZ, RZ, R26 ;  /* 0x000000ffff150224 */ /* 0x000fe200078e001a */
[----:B------:R-:W-:Y:S06]  /*03d0*/  BRA `(.L_x_1) ;  /* 0x0000000c00dc7947 */ /* 0x000fec0003800000 */
.L_x_0:
[----:B------:R0:W5:Y:S01]  /*03e0*/  LDG.E.64 R18, desc[UR6][R28.64+0x18] ;  /* 0x000018061c127981 */ /* 0x000162000c1e1b00 */
[----:B------:R-:W-:Y:S01]  /*03f0*/  ISETP.NE.AND P0, PT, R15, 0x1, PT ;  /* 0x000000010f00780c */ /* 0x000fe20003f05270 */
[----:B------:R-:W-:Y:S01]  /*0400*/  BSSY.RECONVERGENT B0, `(.L_x_2) ;  /* 0x00000ec000007945 */ /* 0x000fe20003800200 */
[----:B------:R-:W-:Y:S01]  /*0410*/  IMAD.MOV.U32 R36, RZ, RZ, R22 ;  /* 0x000000ffff247224 */ /* 0x000fe200078e0016 */
[----:B------:R-:W-:Y:S01]  /*0420*/  MOV R37, R23 ;  /* 0x0000001700257202 */ /* 0x000fe20000000f00 */
[----:B------:R-:W-:-:S09]  /*0430*/  IMAD.MOV.U32 R15, RZ, RZ, RZ ;  /* 0x000000ffff0f7224 */ /* 0x000fd200078e00ff */
[----:B0-----:R-:W-:Y:S05]  /*0440*/  @!P0 BRA `(.L_x_3) ;  /* 0x0000000c009c8947 */ /* 0x001fea0003800000 */
[----:B------:R-:W-:Y:S01]  /*0450*/  SHF.R.U32.HI R8, RZ, 0x2, R21 ;  /* 0x00000002ff087819 */ /* 0x000fe20000011615 */
[----:B------:R-:W-:Y:S01]  /*0460*/  HFMA2 R22, -RZ, RZ, 0, 0 ;  /* 0x00000000ff167431 */ /* 0x000fe200000001ff */
[----:B------:R-:W-:Y:S01]  /*0470*/  SHF.R.U32.HI R11, RZ, 0x2, R26 ;  /* 0x00000002ff0b7819 */ /* 0x000fe2000001161a */
[----:B------:R-:W-:Y:S01]  /*0480*/  IMAD.MOV.U32 R23, RZ, RZ, 0x3ca00000 ;  /* 0x3ca00000ff177424 */ /* 0x000fe200078e00ff */
[----:B------:R-:W-:Y:S01]  /*0490*/  LOP3.LUT R15, R8, R21, RZ, 0x3c, !PT ;  /* 0x00000015080f7212 */ /* 0x000fe200078e3cff */
[----:B------:R-:W-:Y:S01]  /*04a0*/  IMAD.SHL.U32 R8, R9, 0x10, RZ ;  /* 0x0000001009087824 */ /* 0x000fe200078e00ff */
[----:B------:R-:W-:Y:S01]  /*04b0*/  LOP3.LUT R11, R11, R26, RZ, 0x3c, !PT ;  /* 0x0000001a0b0b7212 */ /* 0x000fe200078e3cff */
[----:B------:R-:W-:Y:S01]  /*04c0*/  BSSY.RECONVERGENT B1, `(.L_x_4) ;  /* 0x000006c000017945 */ /* 0x000fe20003800200 */
[----:B------:R-:W-:Y:S01]  /*04d0*/  SHF.R.U32.HI R26, RZ, 0x2, R7 ;  /* 0x00000002ff1a7819 */ /* 0x000fe20000011607 */
[----:B------:R-:W-:-:S03]  /*04e0*/  IMAD.SHL.U32 R10, R15, 0x2, RZ ;  /* 0x000000020f0a7824 */ /* 0x000fc600078e00ff */
[----:B------:R-:W-:Y:S02]  /*04f0*/  LOP3.LUT R26, R26, R7, RZ, 0x3c, !PT ;  /* 0x000000071a1a7212 */ /* 0x000fe400078e3cff */
[----:B------:R-:W-:Y:S01]  /*0500*/  LOP3.LUT R8, R9, R8, R10, 0x96, !PT ;  /* 0x0000000809087212 */ /* 0x000fe200078e960a */
[----:B------:R-:W-:Y:S01]  /*0510*/  IMAD.SHL.U32 R9, R11, 0x2, RZ ;  /* 0x000000020b097824 */ /* 0x000fe200078e00ff */
[----:B------:R-:W-:Y:S02]  /*0520*/  SHF.R.U32.HI R10, RZ, 0x2, R17 ;  /* 0x00000002ff0a7819 */ /* 0x000fe40000011611 */
[----:B------:R-:W-:Y:S02]  /*0530*/  LOP3.LUT R15, R8, R15, RZ, 0x3c, !PT ;  /* 0x0000000f080f7212 */ /* 0x000fe400078e3cff */
[----:B------:R-:W-:Y:S02]  /*0540*/  LOP3.LUT R10, R10, R17, RZ, 0x3c, !PT ;  /* 0x000000110a0a7212 */ /* 0x000fe400078e3cff */
[----:B------:R-:W-:Y:S01]  /*0550*/  IADD3 R21, PT, PT, R20, 0x587c5, R15 ;  /* 0x000587c514157810 */ /* 0x000fe20007ffe00f */
[----:B------:R-:W-:-:S05]  /*0560*/  IMAD.SHL.U32 R8, R15, 0x10, RZ ;  /* 0x000000100f087824 */ /* 0x000fca00078e00ff */
[----:B------:R-:W-:-:S04]  /*0570*/  LOP3.LUT R8, R11, R9, R8, 0x96, !PT ;  /* 0x000000090b087212 */ /* 0x000fc800078e9608 */
[----:B------:R-:W-:-:S04]  /*0580*/  LOP3.LUT R11, R8, R15, RZ, 0x3c, !PT ;  /* 0x0000000f080b7212 */ /* 0x000fc800078e3cff */
[----:B------:R-:W-:Y:S01]  /*0590*/  IADD3 R8, PT, PT, R20, 0xb0f8a, R11 ;  /* 0x000b0f8a14087810 */ /* 0x000fe20007ffe00b */
[----:B------:R-:W-:-:S04]  /*05a0*/  IMAD.SHL.U32 R17, R11, 0x10, RZ ;  /* 0x000000100b117824 */ /* 0x000fc800078e00ff */
[----:B------:R-:W-:-:S03]  /*05b0*/  IMAD.WIDE.U32 R8, R8, 0x200000, RZ ;  /* 0x0020000008087825 */ /* 0x000fc600078e00ff */
[----:B------:R-:W-:Y:S01]  /*05c0*/  LOP3.LUT R8, R8, R21, RZ, 0x3c, !PT ;  /* 0x0000001508087212 */ /* 0x000fe200078e3cff */
[----:B------:R-:W-:-:S03]  /*05d0*/  IMAD.SHL.U32 R21, R10, 0x2, RZ ;  /* 0x000000020a157824 */ /* 0x000fc600078e00ff */
[----:B------:R0:W1:Y:S02]  /*05e0*/  I2F.F64.U64 R24, R8 ;  /* 0x0000000800187312 */ /* 0x0000640000301800 */
[----:B------:R-:W-:-:S04]  /*05f0*/  LOP3.LUT R10, R10, R21, R17, 0x96, !PT ;  /* 0x000000150a0a7212 */ /* 0x000fc800078e9611 */
[----:B------:R-:W-:Y:S01]  /*0600*/  LOP3.LUT R7, R10, R11, RZ, 0x3c, !PT ;  /* 0x0000000b0a077212 */ /* 0x000fe200078e3cff */
[----:B0-----:R-:W-:-:S04]  /*0610*/  IMAD.SHL.U32 R8, R26, 0x2, RZ ;  /* 0x000000021a087824 */ /* 0x001fc800078e00ff */
[----:B------:R-:W-:Y:S01]  /*0620*/  IMAD.SHL.U32 R9, R7, 0x10, RZ ;  /* 0x0000001007097824 */ /* 0x000fe200078e00ff */
[----:B-1----:R-:W-:-:S04]  /*0630*/  DFMA R24, R24, R22, 5.5511151231257827021e-17 ;  /* 0x3c9000001818742b */ /* 0x002fc80000000016 */
[----:B------:R-:W-:Y:S01]  /*0640*/  LOP3.LUT R26, R26, R8, R9, 0x96, !PT ;  /* 0x000000081a1a7212 */ /* 0x000fe200078e9609 */
[----:B------:R-:W-:-:S03]  /*0650*/  IMAD.MOV.U32 R8, RZ, RZ, -0x3ff ;  /* 0xfffffc01ff087424 */ /* 0x000fc600078e00ff */
[----:B------:R-:W-:Y:S02]  /*0660*/  LOP3.LUT R9, R26, R7, RZ, 0x3c, !PT ;  /* 0x000000071a097212 */ /* 0x000fe400078e3cff */
[----:B------:R-:W-:Y:S01]  /*0670*/  ISETP.GT.AND P0, PT, R25, 0xfffff, PT ;  /* 0x000fffff1900780c */ /* 0x000fe20003f04270 */
[----:B------:R-:W-:Y:S01]  /*0680*/  IMAD.MOV.U32 R22, RZ, RZ, R24 ;  /* 0x000000ffff167224 */ /* 0x000fe200078e0018 */
[----:B------:R-:W-:Y:S01]  /*0690*/  MOV R17, R25 ;  /* 0x0000001900117202 */ /* 0x000fe20000000f00 */
[----:B------:R-:W-:Y:S01]  /*06a0*/  IMAD.MOV.U32 R23, RZ, RZ, R25 ;  /* 0x000000ffff177224 */ /* 0x000fe200078e0019 */
[----:B------:R-:W-:-:S09]  /*06b0*/  MOV R34, R24 ;  /* 0x0000001800227202 */ /* 0x000fd20000000f00 */
[----:B------:R-:W-:Y:S01]  /*06c0*/  @!P0 DMUL R22, R22, 1.80143985094819840000e+16 ;  /* 0x4350000016168828 */ /* 0x000fe20000000000 */
[----:B------:R-:W-:-:S09]  /*06d0*/  @!P0 IMAD.MOV.U32 R8, RZ, RZ, -0x435 ;  /* 0xfffffbcbff088424 */ /* 0x000fd200078e00ff */
[----:B------:R-:W-:Y:S02]  /*06e0*/  @!P0 IMAD.MOV.U32 R17, RZ, RZ, R23 ;  /* 0x000000ffff118224 */ /* 0x000fe400078e0017 */
[----:B------:R-:W-:Y:S02]  /*06f0*/  @!P0 IMAD.MOV.U32 R34, RZ, RZ, R22 ;  /* 0x000000ffff228224 */ /* 0x000fe400078e0016 */
[----:B------:R-:W-:-:S05]  /*0700*/  VIADD R10, R17, 0xffffffff ;  /* 0xffffffff110a7836 */ /* 0x000fca0000000000 */
[----:B------:R-:W-:Y:S01]  /*0710*/  ISETP.GT.U32.AND P1, PT, R10, 0x7feffffe, PT ;  /* 0x7feffffe0a00780c */ /* 0x000fe20003f24070 */
[----:B------:R-:W-:-:S12]  /*0720*/  VIADD R10, R20, 0x161f14 ;  /* 0x00161f14140a7836 */ /* 0x000fd80000000000 */
[----:B------:R-:W-:Y:S05]  /*0730*/  @P1 BRA `(.L_x_5) ;  /* 0x0000000000f81947 */ /* 0x000fea0003800000 */
[----:B------:R-:W-:Y:S01]  /*0740*/  LOP3.LUT R21, R17, 0xfffff, RZ, 0xc0, !PT ;  /* 0x000fffff11157812 */ /* 0x000fe200078ec0ff */
[----:B------:R-:W-:Y:S01]  /*0750*/  IMAD.MOV.U32 R28, RZ, RZ, -0x748574fc ;  /* 0x8b7a8b04ff1c7424 */ /* 0x000fe200078e00ff */
[----:B------:R-:W-:Y:S01]  /*0760*/  MOV R22, RZ ;  /* 0x000000ff00167202 */ /* 0x000fe20000000f00 */
[----:B------:R-:W-:Y:S01]  /*0770*/  IMAD.MOV.U32 R29, RZ, RZ, 0x3ed0ee25 ;  /* 0x3ed0ee25ff1d7424 */ /* 0x000fe200078e00ff */
[----:B------:R-:W-:Y:S01]  /*0780*/  LOP3.LUT R35, R21, 0x3ff00000, RZ, 0xfc, !PT ;  /* 0x3ff0000015237812 */ /* 0x000fe200078efcff */
[----:B------:R-:W-:Y:S01]  /*0790*/  UMOV UR8, 0x3ae80f1e ;  /* 0x3ae80f1e00087882 */ /* 0x000fe20000000000 */
[----:B------:R-:W-:Y:S01]  /*07a0*/  UMOV UR9, 0x3eb1380b ;  /* 0x3eb1380b00097882 */ /* 0x000fe20000000000 */
[----:B------:R-:W-:Y:S01]  /*07b0*/  LEA.HI R8, R17, R8, RZ, 0xc ;  /* 0x0000000811087211 */ /* 0x000fe200078f60ff */
[----:B------:R-:W-:Y:S01]  /*07c0*/  IMAD.MOV.U32 R33, RZ, RZ, 0x43300000 ;  /* 0x43300000ff217424 */ /* 0x000fe200078e00ff */
[----:B------:R-:W-:-:S13]  /*07d0*/  ISETP.GE.U32.AND P0, PT, R35, 0x3ff6a09f, PT ;  /* 0x3ff6a09f2300780c */ /* 0x000fda0003f06070 */
[----:B------:R-:W-:Y:S02]  /*07e0*/  @P0 VIADD R21, R35, 0xfff00000 ;  /* 0xfff0000023150836 */ /* 0x000fe40000000000 */
[----:B------:R-:W-:Y:S02]  /*07f0*/  @P0 VIADD R8, R8, 0x1 ;  /* 0x0000000108080836 */ /* 0x000fe40000000000 */
[----:B------:R-:W-:-:S03]  /*0800*/  @P0 IMAD.MOV.U32 R35, RZ, RZ, R21 ;  /* 0x000000ffff230224 */ /* 0x000fc600078e0015 */
[----:B------:R-:W-:-:S03]  /*0810*/  LOP3.LUT R32, R8, 0x80000000, RZ, 0x3c, !PT ;  /* 0x8000000008207812 */ /* 0x000fc600078e3cff */
[C---:B------:R-:W-:Y:S02]  /*0820*/  DADD R30, R34.reuse, 1 ;  /* 0x3ff00000221e7429 */ /* 0x040fe40000000000 */
[----:B------:R-:W-:-:S04]  /*0830*/  DADD R34, R34, -1 ;  /* 0xbff0000022227429 */ /* 0x000fc80000000000 */
[----:B------:R-:W0:Y:S02]  /*0840*/  MUFU.RCP64H R23, R31 ;  /* 0x0000001f00177308 */ /* 0x000e240000001800 */
[----:B0-----:R-:W-:-:S08]  /*0850*/  DFMA R24, -R30, R22, 1 ;  /* 0x3ff000001e18742b */ /* 0x001fd00000000116 */
[----:B------:R-:W-:-:S08]  /*0860*/  DFMA R24, R24, R24, R24 ;  /* 0x000000181818722b */ /* 0x000fd00000000018 */
[----:B------:R-:W-:-:S08]  /*0870*/  DFMA R22, R22, R24, R22 ;  /* 0x000000181616722b */ /* 0x000fd00000000016 */
[----:B------:R-:W-:-:S08]  /*0880*/  DMUL R24, R34, R22 ;  /* 0x0000001622187228 */ /* 0x000fd00000000000 */
[----:B------:R-:W-:-:S08]  /*0890*/  DFMA R24, R34, R22, R24 ;  /* 0x000000162218722b */ /* 0x000fd00000000018 */
[----:B------:R-:W-:-:S08]  /*08a0*/  DMUL R26, R24, R24 ;  /* 0x00000018181a7228 */ /* 0x000fd00000000000 */
[----:B------:R-:W-:Y:S01]  /*08b0*/  DFMA R28, R26, UR8, R28 ;  /* 0x000000081a1c7c2b */ /* 0x000fe2000800001c */
[----:B------:R-:W-:Y:S01]  /*08c0*/  UMOV UR8, 0x9f02676f ;  /* 0x9f02676f00087882 */ /* 0x000fe20000000000 */
[----:B------:R-:W-:-:S06]  /*08d0*/  UMOV UR9, 0x3ef3b266 ;  /* 0x3ef3b26600097882 */ /* 0x000fcc0000000000 */
[----:B------:R-:W-:Y:S01]  /*08e0*/  DFMA R28, R26, R28, UR8 ;  /* 0x000000081a1c7e2b */ /* 0x000fe2000800001c */
[----:B------:R-:W-:Y:S01]  /*08f0*/  UMOV UR8, 0xa9ab0956 ;  /* 0xa9ab095600087882 */ /* 0x000fe20000000000 */
[----:B------:R-:W-:-:S06]  /*0900*/  UMOV UR9, 0x3f1745cb ;  /* 0x3f1745cb00097882 */ /* 0x000fcc0000000000 */
[----:B------:R-:W-:Y:S01]  /*0910*/  DFMA R28, R26, R28, UR8 ;  /* 0x000000081a1c7e2b */ /* 0x000fe2000800001c */
[----:B------:R-:W-:Y:S01]  /*0920*/  UMOV UR8, 0x2d1b5154 ;  /* 0x2d1b515400087882 */ /* 0x000fe20000000000 */
[----:B------:R-:W-:-:S06]  /*0930*/  UMOV UR9, 0x3f3c71c7 ;  /* 0x3f3c71c700097882 */ /* 0x000fcc0000000000 */
[----:B------:R-:W-:Y:S01]  /*0940*/  DFMA R30, R26, R28, UR8 ;  /* 0x000000081a1e7e2b */ /* 0x000fe2000800001c */
[----:B------:R-:W-:Y:S01]  /*0950*/  UMOV UR8, 0x923be72d ;  /* 0x923be72d00087882 */ /* 0x000fe20000000000 */
[----:B------:R-:W-:Y:S01]  /*0960*/  UMOV UR9, 0x3f624924 ;  /* 0x3f62492400097882 */ /* 0x000fe20000000000 */
[----:B------:R-:W-:-:S05]  /*0970*/  DADD R28, R34, -R24 ;  /* 0x00000000221c7229 */ /* 0x000fca0000000818 */
[----:B------:R-:W-:Y:S01]  /*0980*/  DFMA R30, R26, R30, UR8 ;  /* 0x000000081a1e7e2b */ /* 0x000fe2000800001e */
[----:B------:R-:W-:Y:S01]  /*0990*/  UMOV UR8, 0x9999a3c4 ;  /* 0x9999a3c400087882 */ /* 0x000fe20000000000 */
[----:B------:R-:W-:Y:S01]  /*09a0*/  UMOV UR9, 0x3f899999 ;  /* 0x3f89999900097882 */ /* 0x000fe20000000000 */
[----:B------:R-:W-:-:S05]  /*09b0*/  DADD R28, R28, R28 ;  /* 0x000000001c1c7229 */ /* 0x000fca000000001c */
[----:B------:R-:W-:Y:S01]  /*09c0*/  DFMA R30, R26, R30, UR8 ;  /* 0x000000081a1e7e2b */ /* 0x000fe2000800001e */
[----:B------:R-:W-:Y:S01]  /*09d0*/  UMOV UR8, 0x80000000 ;  /* 0x8000000000087882 */ /* 0x000fe20000000000 */
[----:B------:R-:W-:Y:S01]  /*09e0*/  UMOV UR9, 0x43300000 ;  /* 0x4330000000097882 */ /* 0x000fe20000000000 */
[----:B------:R-:W-:Y:S02]  /*09f0*/  DFMA R28, R34, -R24, R28 ;  /* 0x80000018221c722b */ /* 0x000fe4000000001c */
[----:B------:R-:W-:Y:S01]  /*0a00*/  DADD R32, R32, -UR8 ;  /* 0x8000000820207e29 */ /* 0x000fe20008000000 */
[----:B------:R-:W-:Y:S01]  /*0a10*/  UMOV UR8, 0x55555554 ;  /* 0x5555555400087882 */ /* 0x000fe20000000000 */
[----:B------:R-:W-:Y:S02]  /*0a20*/  UMOV UR9, 0x3fb55555 ;  /* 0x3fb5555500097882 */ /* 0x000fe40000000000 */
[----:B------:R-:W-:Y:S01]  /*0a30*/  DFMA R30, R26, R30, UR8 ;  /* 0x000000081a1e7e2b */ /* 0x000fe2000800001e */
[----:B------:R-:W-:Y:S01]  /*0a40*/  UMOV UR8, 0xfefa39ef ;  /* 0xfefa39ef00087882 */ /* 0x000fe20000000000 */
[----:B------:R-:W-:Y:S01]  /*0a50*/  UMOV UR9, 0x3fe62e42 ;  /* 0x3fe62e4200097882 */ /* 0x000fe20000000000 */
[----:B------:R-:W-:-:S02]  /*0a60*/  DMUL R28, R22, R28 ;  /* 0x0000001c161c7228 */ /* 0x000fc40000000000 */
[----:B------:R-:W-:-:S03]  /*0a70*/  DFMA R34, R32, UR8, R24 ;  /* 0x0000000820227c2b */ /* 0x000fc60008000018 */
[----:B------:R-:W-:-:S05]  /*0a80*/  DMUL R30, R26, R30 ;  /* 0x0000001e1a1e7228 */ /* 0x000fca0000000000 */
[----:B------:R-:W-:Y:S01]  /*0a90*/  DFMA R22, R32, -UR8, R34 ;  /* 0x8000000820167c2b */ /* 0x000fe20008000022 */
[----:B------:R-:W-:Y:S01]  /*0aa0*/  UMOV UR8, 0x3b39803f ;  /* 0x3b39803f00087882 */ /* 0x000fe20000000000 */
[----:B------:R-:W-:Y:S01]  /*0ab0*/  UMOV UR9, 0x3c7abc9e ;  /* 0x3c7abc9e00097882 */ /* 0x000fe20000000000 */
[----:B------:R-:W-:-:S05]  /*0ac0*/  DFMA R28, R24, R30, R28 ;  /* 0x0000001e181c722b */ /* 0x000fca000000001c */
[----:B------:R-:W-:-:S08]  /*0ad0*/  DADD R22, -R24, R22 ;  /* 0x0000000018167229 */ /* 0x000fd00000000116 */
[----:B------:R-:W-:-:S08]  /*0ae0*/  DADD R22, R28, -R22 ;  /* 0x000000001c167229 */ /* 0x000fd00000000816 */
[----:B------:R-:W-:-:S08]  /*0af0*/  DFMA R22, R32, UR8, R22 ;  /* 0x0000000820167c2b */ /* 0x000fd00008000016 */
[----:B------:R-:W-:Y:S01]  /*0b00*/  DADD R34, R34, R22 ;  /* 0x0000000022227229 */ /* 0x000fe20000000016 */
[----:B------:R-:W-:Y:S10]  /*0b10*/  BRA `(.L_x_6) ;  /* 0x0000000000187947 */ /* 0x000ff40003800000 */
.L_x_5:
[----:B------:R-:W-:Y:S01]  /*0b20*/  IMAD.MOV.U32 R24, RZ, RZ, 0x0 ;  /* 0x00000000ff187424 */ /* 0x000fe200078e00ff */
[----:B------:R-:W-:Y:S02]  /*0b30*/  MOV R25, 0x7ff00000 ;  /* 0x7ff0000000197802 */ /* 0x000fe40000000f00 */
[----:B------:R-:W-:-:S04]  /*0b40*/  LOP3.LUT P0, RZ, R23, 0x7fffffff, RZ, 0xc0, !PT ;  /* 0x7fffffff17ff7812 */ /* 0x000fc8000780c0ff */
[----:B------:R-:W-:-:S10]  /*0b50*/  DFMA R24, R22, R24, +INF ;  /* 0x7ff000001618742b */ /* 0x000fd40000000018 */
[----:B------:R-:W-:Y:S02]  /*0b60*/  FSEL R34, R24, RZ, P0 ;  /* 0x000000ff18227208 */ /* 0x000fe40000000000 */
[----:B------:R-:W-:-:S07]  /*0b70*/  FSEL R35, R25, -QNAN , P0 ;  /* 0xfff0000019237808 */ /* 0x000fce0000000000 */
.L_x_6:
[----:B------:R-:W-:Y:S05]  /*0b80*/  BSYNC.RECONVERGENT B1 ;  /* 0x0000000000017941 */ /* 0x000fea0003800200 */
.L_x_4:
[----:B------:R-:W-:Y:S01]  /*0b90*/  IMAD.IADD R22, R9, 0x1, R10 ;  /* 0x0000000109167824 */ /* 0x000fe200078e020a */
[----:B------:R-:W-:Y:S01]  /*0ba0*/  IADD3 R27, PT, PT, R20, 0x10974f, R7 ;  /* 0x0010974f141b7810 */ /* 0x000fe20007ffe007 */
[----:B------:R-:W-:Y:S01]  /*0bb0*/  UMOV UR8, 0x33145c07 ;  /* 0x33145c0700087882 */ /* 0x000fe20000000000 */
[----:B------:R-:W-:Y:S01]  /*0bc0*/  UMOV UR9, 0x3ca1a626 ;  /* 0x3ca1a62600097882 */ /* 0x000fe20000000000 */
[----:B------:R-:W-:Y:S01]  /*0bd0*/  IMAD.WIDE.U32 R22, R22, 0x200000, RZ ;  /* 0x0020000016167825 */ /* 0x000fe200078e00ff */
[----:B------:R-:W-:Y:S01]  /*0be0*/  UMOV UR10, 0xf9785eba ;  /* 0xf9785eba000a7882 */ /* 0x000fe20000000000 */
[----:B------:R-:W-:Y:S01]  /*0bf0*/  UMOV UR11, 0x3de5db65 ;  /* 0x3de5db65000b7882 */ /* 0x000fe20000000000 */
[----:B------:R-:W-:Y:S01]  /*0c00*/  DMUL R34, R34, -2 ;  /* 0xc000000022227828 */ /* 0x000fe20000000000 */
[----:B------:R-:W-:Y:S01]  /*0c10*/  IMAD.MOV.U32 R28, RZ, RZ, 0x2cb0d246 ;  /* 0x2cb0d246ff1c7424 */ /* 0x000fe200078e00ff */
[----:B------:R-:W-:Y:S01]  /*0c20*/  LOP3.LUT R26, R22, R27, RZ, 0x3c, !PT ;  /* 0x0000001b161a7212 */ /* 0x000fe200078e3cff */
[----:B------:R-:W-:Y:S01]  /*0c30*/  IMAD.MOV.U32 R27, RZ, RZ, R23 ;  /* 0x000000ffff1b7224 */ /* 0x000fe200078e0017 */
[----:B------:R-:W-:Y:S01]  /*0c40*/  BSSY.RECONVERGENT B1, `(.L_x_7) ;  /* 0x000005a000017945 */ /* 0x000fe20003800200 */
[----:B------:R-:W-:-:S02]  /*0c50*/  IMAD.MOV.U32 R22, RZ, RZ, 0x0 ;  /* 0x00000000ff167424 */ /* 0x000fc400078e00ff */
[----:B------:R0:W1:Y:S01]  /*0c60*/  I2F.F64.U64 R20, R26 ;  /* 0x0000001a00147312 */ /* 0x0000620000301800 */
[----:B------:R-:W-:Y:S02]  /*0c70*/  IMAD.MOV.U32 R23, RZ, RZ, 0x3cb00000 ;  /* 0x3cb00000ff177424 */ /* 0x000fe400078e00ff */
[----:B------:R-:W-:-:S05]  /*0c80*/  IMAD.MOV.U32 R29, RZ, RZ, 0x3e5ae5f1 ;  /* 0x3e5ae5f1ff1d7424 */ /* 0x000fca00078e00ff */
[----:B0-----:R-:W0:Y:S01]  /*0c90*/  MUFU.RSQ64H R27, R35 ;  /* 0x00000023001b7308 */ /* 0x001e220000001c00 */
[----:B------:R-:W-:Y:S01]  /*0ca0*/  IADD3 R26, PT, PT, R35, -0x3500000, RZ ;  /* 0xfcb00000231a7810 */ /* 0x000fe20007ffe0ff */
[----:B-1----:R-:W-:-:S08]  /*0cb0*/  DFMA R20, R20, R22, 1.1102230246251565404e-16 ;  /* 0x3ca000001414742b */ /* 0x002fd00000000016 */
[----:B------:R-:W-:Y:S02]  /*0cc0*/  DMUL R24, RZ, R20 ;  /* 0x00000014ff187228 */ /* 0x000fe40000000000 */
[----:B------:R-:W-:-:S05]  /*0cd0*/  IMAD.SHL.U32 R8, R21, 0x2, RZ ;  /* 0x0000000215087824 */ /* 0x000fca00078e00ff */
[----:B------:R-:W-:-:S04]  /*0ce0*/  ISETP.GT.U32.AND P0, PT, R8, -0x79800000, PT ;  /* 0x868000000800780c */ /* 0x000fc80003f04070 */
[----:B------:R-:W-:Y:S02]  /*0cf0*/  FSEL R21, R25, R21, P0 ;  /* 0x0000001519157208 */ /* 0x000fe40000000000 */
[----:B------:R-:W-:Y:S02]  /*0d00*/  FSEL R24, R24, R20, P0 ;  /* 0x0000001418187208 */ /* 0x000fe40000000000 */
[----:B------:R-:W-:-:S03]  /*0d10*/  IADD3 R25, PT, PT, R21, 0x100000, RZ ;  /* 0x0010000015197810 */ /* 0x000fc60007ffe0ff */
[----:B------:R-:W-:Y:S01]  /*0d20*/  IMAD.MOV.U32 R20, RZ, RZ, R24 ;  /* 0x000000ffff147224 */ /* 0x000fe200078e0018 */
[----:B------:R-:W1:Y:S08]  /*0d30*/  FRND.F64 R22, R24 ;  /* 0x0000001800167313 */ /* 0x000e700000301800 */
[----:B------:R-:W2:Y:S01]  /*0d40*/  F2I.S64.F64 R24, R24 ;  /* 0x0000001800187311 */ /* 0x000ea20000301900 */
[----:B-1----:R-:W-:-:S08]  /*0d50*/  DFMA R22, R22, -0.5, R20 ;  /* 0xbfe000001616782b */ /* 0x002fd00000000014 */
[C---:B------:R-:W-:Y:S01]  /*0d60*/  DMUL R30, R22.reuse, UR8 ;  /* 0x00000008161e7c28 */ /* 0x040fe20008000000 */
[----:B------:R-:W-:Y:S01]  /*0d70*/  UMOV UR8, 0x54442d18 ;  /* 0x54442d1800087882 */ /* 0x000fe20000000000 */
[----:B------:R-:W-:Y:S01]  /*0d80*/  UMOV UR9, 0x400921fb ;  /* 0x400921fb00097882 */ /* 0x000fe20000000000 */
[C---:B--2---:R-:W-:Y:S02]  /*0d90*/  LOP3.LUT R8, R24.reuse, 0x1, RZ, 0xc0, !PT ;  /* 0x0000000118087812 */ /* 0x044fe400078ec0ff */
[----:B------:R-:W-:Y:S02]  /*0da0*/  LOP3.LUT P1, RZ, R24, 0x2, RZ, 0xc0, !PT ;  /* 0x0000000218ff7812 */ /* 0x000fe4000782c0ff */
[----:B------:R-:W-:Y:S01]  /*0db0*/  ISETP.NE.U32.AND P0, PT, R8, 0x1, PT ;  /* 0x000000010800780c */ /* 0x000fe20003f05070 */
[----:B------:R-:W-:Y:S01]  /*0dc0*/  DFMA R30, R22, UR8, R30 ;  /* 0x00000008161e7c2b */ /* 0x000fe2000800001e */
[----:B------:R-:W-:Y:S01]  /*0dd0*/  UMOV UR8, 0x20fd8164 ;  /* 0x20fd816400087882 */ /* 0x000fe20000000000 */
[----:B------:R-:W-:Y:S01]  /*0de0*/  IMAD.MOV.U32 R22, RZ, RZ, -0x3e107ad8 ;  /* 0xc1ef8528ff167424 */ /* 0x000fe200078e00ff */
[----:B------:R-:W-:Y:S01]  /*0df0*/  UMOV UR9, 0x3da8ff83 ;  /* 0x3da8ff8300097882 */ /* 0x000fe20000000000 */
[----:B------:R-:W-:Y:S01]  /*0e00*/  IMAD.MOV.U32 R23, RZ, RZ, 0x3e21eea7 ;  /* 0x3e21eea7ff177424 */ /* 0x000fe200078e00ff */
[----:B------:R-:W-:-:S03]  /*0e10*/  ISETP.NE.U32.AND.EX P0, PT, RZ, RZ, PT, P0 ;  /* 0x000000ffff00720c */ /* 0x000fc60003f05100 */
[----:B------:R-:W-:-:S08]  /*0e20*/  DMUL R32, R30, R30 ;  /* 0x0000001e1e207228 */ /* 0x000fd00000000000 */
[C---:B------:R-:W-:Y:S01]  /*0e30*/  DFMA R22, R32.reuse, -UR8, R22 ;  /* 0x8000000820167c2b */ /* 0x040fe20008000016 */
[----:B------:R-:W-:Y:S01]  /*0e40*/  UMOV UR8, 0x8e06e6d9 ;  /* 0x8e06e6d900087882 */ /* 0x000fe20000000000 */
[----:B------:R-:W-:Y:S01]  /*0e50*/  DFMA R28, R32, UR10, -R28 ;  /* 0x0000000a201c7c2b */ /* 0x000fe2000800081c */
[----:B------:R-:W-:Y:S01]  /*0e60*/  UMOV UR9, 0x3e927e4f ;  /* 0x3e927e4f00097882 */ /* 0x000fe20000000000 */
[----:B------:R-:W-:Y:S01]  /*0e70*/  UMOV UR10, 0x69ace392 ;  /* 0x69ace392000a7882 */ /* 0x000fe20000000000 */
[----:B------:R-:W-:-:S03]  /*0e80*/  UMOV UR11, 0x3ec71de3 ;  /* 0x3ec71de3000b7882 */ /* 0x000fc60000000000 */
[C---:B------:R-:W-:Y:S01]  /*0e90*/  DFMA R22, R32.reuse, R22, -UR8 ;  /* 0x8000000820167e2b */ /* 0x040fe20008000016 */
[----:B------:R-:W-:Y:S01]  /*0ea0*/  UMOV UR8, 0x19ddbce9 ;  /* 0x19ddbce900087882 */ /* 0x000fe20000000000 */
[----:B------:R-:W-:Y:S01]  /*0eb0*/  DFMA R28, R32, R28, UR10 ;  /* 0x0000000a201c7e2b */ /* 0x000fe2000800001c */
[----:B------:R-:W-:Y:S01]  /*0ec0*/  UMOV UR9, 0x3efa01a0 ;  /* 0x3efa01a000097882 */ /* 0x000fe20000000000 */
[----:B------:R-:W-:Y:S01]  /*0ed0*/  UMOV UR10, 0x19db62a1 ;  /* 0x19db62a1000a7882 */ /* 0x000fe20000000000 */
[----:B------:R-:W-:-:S03]  /*0ee0*/  UMOV UR11, 0x3f2a01a0 ;  /* 0x3f2a01a0000b7882 */ /* 0x000fc60000000000 */
[C---:B------:R-:W-:Y:S01]  /*0ef0*/  DFMA R22, R32.reuse, R22, UR8 ;  /* 0x0000000820167e2b */ /* 0x040fe20008000016 */
[----:B------:R-:W-:Y:S01]  /*0f00*/  UMOV UR8, 0x16c15d47 ;  /* 0x16c15d4700087882 */ /* 0x000fe20000000000 */
[----:B------:R-:W-:Y:S01]  /*0f10*/  DFMA R28, R32, R28, -UR10 ;  /* 0x8000000a201c7e2b */ /* 0x000fe2000800001c */
        /* <DEDUP_REMOVED lines=9> */
[C---:B------:R-:W-:Y:S02]  /*0fb0*/  DFMA R22, R32.reuse, R22, UR8 ;  /* 0x0000000820167e2b */ /* 0x040fe40008000016 */
[----:B------:R-:W-:-:S06]  /*0fc0*/  DFMA R28, R32, R28, -UR10 ;  /* 0x8000000a201c7e2b */ /* 0x000fcc000800001c */
[C---:B------:R-:W-:Y:S02]  /*0fd0*/  DFMA R22, R32.reuse, R22, -0.5 ;  /* 0xbfe000002016742b */ /* 0x040fe40000000016 */
[----:B------:R-:W-:-:S06]  /*0fe0*/  DFMA R28, R32, R28, RZ ;  /* 0x0000001c201c722b */ /* 0x000fcc00000000ff */
[----:B------:R-:W-:Y:S02]  /*0ff0*/  DFMA R22, R32, R22, 1 ;  /* 0x3ff000002016742b */ /* 0x000fe40000000016 */
[----:B------:R-:W-:Y:S02]  /*1000*/  DFMA R30, R30, R28, R30 ;  /* 0x0000001c1e1e722b */ /* 0x000fe4000000001e */
[----:B0-----:R-:W-:-:S08]  /*1010*/  DMUL R28, R26, R26 ;  /* 0x0000001a1a1c7228 */ /* 0x001fd00000000000 */
[----:B------:R-:W-:Y:S01]  /*1020*/  FSEL R24, R22, R30, !P0 ;  /* 0x0000001e16187208 */ /* 0x000fe20004000000 */
[----:B------:R-:W-:Y:S01]  /*1030*/  DFMA R28, R34, -R28, 1 ;  /* 0x3ff00000221c742b */ /* 0x000fe2000000081c */
[----:B------:R-:W-:Y:S02]  /*1040*/  LOP3.LUT R17, R31, 0x80000000, RZ, 0x3c, !PT ;  /* 0x800000001f117812 */ /* 0x000fe400078e3cff */
[----:B------:R-:W-:Y:S01]  /*1050*/  FSEL R25, R23, R31, !P0 ;  /* 0x0000001f17197208 */ /* 0x000fe20004000000 */
[----:B------:R-:W-:Y:S01]  /*1060*/  IMAD.MOV.U32 R31, RZ, RZ, 0x3fd80000 ;  /* 0x3fd80000ff1f7424 */ /* 0x000fe200078e00ff */
[----:B------:R-:W-:Y:S01]  /*1070*/  FSEL R22, R30, R22, !P0 ;  /* 0x000000161e167208 */ /* 0x000fe20004000000 */
[----:B------:R-:W-:Y:S01]  /*1080*/  IMAD.MOV.U32 R30, RZ, RZ, 0x0 ;  /* 0x00000000ff1e7424 */ /* 0x000fe200078e00ff */
[----:B------:R-:W-:Y:S01]  /*1090*/  FSEL R23, R17, R23, !P0 ;  /* 0x0000001711177208 */ /* 0x000fe20004000000 */
[----:B------:R-:W-:Y:S01]  /*10a0*/  DMUL R38, R26, R28 ;  /* 0x0000001c1a267228 */ /* 0x000fe20000000000 */
[----:B------:R-:W-:-:S02]  /*10b0*/  ISETP.GE.U32.AND P0, PT, R26, 0x7ca00000, PT ;  /* 0x7ca000001a00780c */ /* 0x000fc40003f06070 */
[----:B------:R-:W-:Y:S01]  /*10c0*/  @P1 LOP3.LUT R17, R25, 0x80000000, RZ, 0x3c, !PT ;  /* 0x8000000019111812 */ /* 0x000fe200078e3cff */
[----:B------:R-:W-:Y:S01]  /*10d0*/  DFMA R30, R28, R30, 0.5 ;  /* 0x3fe000001c1e742b */ /* 0x000fe2000000001e */
[----:B------:R-:W-:-:S03]  /*10e0*/  @P1 LOP3.LUT R29, R23, 0x80000000, RZ, 0x3c, !PT ;  /* 0x80000000171d1812 */ /* 0x000fc600078e3cff */
[----:B------:R-:W-:Y:S02]  /*10f0*/  @P1 IMAD.MOV.U32 R25, RZ, RZ, R17 ;  /* 0x000000ffff191224 */ /* 0x000fe400078e0011 */
[----:B------:R-:W-:Y:S02]  /*1100*/  @P1 IMAD.MOV.U32 R23, RZ, RZ, R29 ;  /* 0x000000ffff171224 */ /* 0x000fe400078e001d */
[----:B------:R-:W-:-:S08]  /*1110*/  DFMA R38, R30, R38, R26 ;  /* 0x000000261e26722b */ /* 0x000fd0000000001a */
[----:B------:R-:W-:Y:S02]  /*1120*/  DMUL R32, R34, R38 ;  /* 0x0000002622207228 */ /* 0x000fe40000000000 */
[----:B------:R-:W-:Y:S01]  /*1130*/  VIADD R31, R39, 0xfff00000 ;  /* 0xfff00000271f7836 */ /* 0x000fe20000000000 */
[----:B------:R-:W-:-:S05]  /*1140*/  MOV R30, R38 ;  /* 0x00000026001e7202 */ /* 0x000fca0000000f00 */
[----:B------:R-:W-:-:S08]  /*1150*/  DFMA R28, R32, -R32, R34 ;  /* 0x80000020201c722b */ /* 0x000fd00000000022 */
[----:B------:R-:W-:Y:S01]  /*1160*/  DFMA R36, R28, R30, R32 ;  /* 0x0000001e1c24722b */ /* 0x000fe20000000020 */
[----:B------:R-:W-:Y:S10]  /*1170*/  @!P0 BRA `(.L_x_8) ;  /* 0x0000000000188947 */ /* 0x000ff40003800000 */
[----:B------:R-:W-:Y:S01]  /*1180*/  IMAD.MOV.U32 R30, RZ, RZ, R38 ;  /* 0x000000ffff1e7224 */ /* 0x000fe200078e0026 */
[----:B------:R-:W-:Y:S01]  /*1190*/  MOV R8, 0x11c0 ;  /* 0x000011c000087802 */ /* 0x000fe20000000f00 */
[----:B------:R-:W-:-:S07]  /*11a0*/  IMAD.MOV.U32 R27, RZ, RZ, R35 ;  /* 0x000000ffff1b7224 */ /* 0x000fce00078e0023 */
[----:B-----5:R-:W-:Y:S05]  /*11b0*/  CALL.REL.NOINC `($__internal_0_$__cuda_sm20_dsqrt_rn_f64_mediumpath_v1) ;  /* 0x0000002800f07944 */ /* 0x020fea0003c00000 */
[----:B------:R-:W-:Y:S02]  /*11c0*/  IMAD.MOV.U32 R36, RZ, RZ, R26 ;  /* 0x000000ffff247224 */ /* 0x000fe400078e001a */
[----:B------:R-:W-:-:S07]  /*11d0*/  IMAD.MOV.U32 R37, RZ, RZ, R27 ;  /* 0x000000ffff257224 */ /* 0x000fce00078e001b */
.L_x_8:
[----:B------:R-:W-:Y:S05]  /*11e0*/  BSYNC.RECONVERGENT B1 ;  /* 0x0000000000017941 */ /* 0x000fea0003800200 */
.L_x_7:
[----:B------:R-:W0:Y:S01]  /*11f0*/  FRND.F64.TRUNC R26, R20 ;  /* 0x00000014001a7313 */ /* 0x000e22000030d800 */
[----:B------:R-:W-:Y:S01]  /*1200*/  DMUL R28, RZ, R20 ;  /* 0x00000014ff1c7228 */ /* 0x000fe20000000000 */
[----:B------:R-:W-:Y:S01]  /*1210*/  IMAD.MOV.U32 R17, RZ, RZ, R11 ;  /* 0x000000ffff117224 */ /* 0x000fe200078e000b */
[----:B------:R-:W-:-:S08]  /*1220*/  DADD R22, RZ, R22 ;  /* 0x00000000ff167229 */ /* 0x000fd00000000016 */
[----:B------:R-:W-:Y:S02]  /*1230*/  DMUL R22, R22, R36 ;  /* 0x0000002416167228 */ /* 0x000fe40000000000 */
[----:B0-----:R-:W-:Y:S01]  /*1240*/  DSETP.NEU.AND P0, PT, R20, R26, PT ;  /* 0x0000001a1400722a */ /* 0x001fe20003f0d000 */
[----:B------:R-:W-:Y:S01]  /*1250*/  MOV R26, R15 ;  /* 0x0000000f001a7202 */ /* 0x000fe20000000f00 */
[----:B------:R-:W-:Y:S02]  /*1260*/  IMAD.MOV.U32 R21, RZ, RZ, R6 ;  /* 0x000000ffff157224 */ /* 0x000fe400078e0006 */
[----:B------:R-:W-:Y:S02]  /*1270*/  IMAD.MOV.U32 R20, RZ, RZ, R10 ;  /* 0x000000ffff147224 */ /* 0x000fe400078e000a */
[----:B------:R-:W-:Y:S01]  /*1280*/  FSEL R24, R28, R24, !P0 ;  /* 0x000000181c187208 */ /* 0x000fe20004000000 */
[----:B------:R-:W-:Y:S01]  /*1290*/  IMAD.MOV.U32 R15, RZ, RZ, 0x1 ;  /* 0x00000001ff0f7424 */ /* 0x000fe200078e00ff */
[----:B------:R-:W-:-:S06]  /*12a0*/  FSEL R25, R29, R25, !P0 ;  /* 0x000000191d197208 */ /* 0x000fcc0004000000 */
[----:B------:R-:W-:-:S11]  /*12b0*/  DMUL R36, R36, R24 ;  /* 0x0000001824247228 */ /* 0x000fd60000000000 */
.L_x_3:
[----:B------:R-:W-:Y:S05]  /*12c0*/  BSYNC.RECONVERGENT B0 ;  /* 0x0000000000007941 */ /* 0x000fea0003800200 */
.L_x_2:
[----:B------:R-:W0:Y:S02]  /*12d0*/  LDC.64 R24, c[0x0][0x390] ;  /* 0x0000e400ff187b82 */ /* 0x000e240000000a00 */
[----:B0-----:R-:W2:Y:S01]  /*12e0*/  LDG.E.64 R10, desc[UR6][R24.64+0x20] ;  /* 0x00002006180a7981 */ /* 0x001ea2000c1e1b00 */
[----:B------:R-:W-:Y:S01]  /*12f0*/  IMAD.MOV.U32 R8, RZ, RZ, R7 ;  /* 0x000000ffff087224 */ /* 0x000fe200078e0007 */
[----:B--2--5:R-:W-:-:S08]  /*1300*/  DFMA R10, R18, R36, R10 ;  /* 0x00000024120a722b */ /* 0x024fd0000000000a */
[----:B------:R-:W-:Y:S01]  /*1310*/  DADD R18, R10, 0.5 ;  /* 0x3fe000000a127429 */ /* 0x000fe20000000000 */
[----:B------:R-:W-:Y:S01]  /*1320*/  IMAD.MOV.U32 R11, RZ, RZ, R17 ;  /* 0x000000ffff0b7224 */ /* 0x000fe200078e0011 */
[----:B------:R-:W-:-:S04]  /*1330*/  MOV R10, R26 ;  /* 0x0000001a000a7202 */ /* 0x000fc80000000f00 */
[----:B------:R0:W1:Y:S05]  /*1340*/  F2I.U32.F64.TRUNC R27, R18 ;  /* 0x00000012001b7311 */ /* 0x00006a000030d000 */
.L_x_1:
[----:B------:R-:W-:Y:S01]  /*1350*/  PRMT R6, R0, 0x9910, RZ ;  /* 0x0000991000067816 */ /* 0x000fe200000000ff */
[----:B-1----:R-:W-:Y:S01]  /*1360*/  IMAD.IADD R27, R27, 0x1, R4 ;  /* 0x000000011b1b7824 */ /* 0x002fe200078e0204 */
[----:B0-----:R-:W0:Y:S01]  /*1370*/  LDC.64 R18, c[0x0][0x3a8] ;  /* 0x0000ea00ff127b82 */ /* 0x001e220000000a00 */
[----:B------:R-:W-:Y:S02]  /*1380*/  UIADD3 UR4, UPT, UPT, UR4, 0x1, URZ ;  /* 0x0000000104047890 */ /* 0x000fe4000fffe0ff */
[----:B------:R-:W-:Y:S02]  /*1390*/  IMAD R7, R6, -0x7777, RZ ;  /* 0xffff888906077824 */ /* 0x000fe400078e02ff */
[----:B------:R-:W-:-:S03]  /*13a0*/  UISETP.NE.AND UP0, UPT, UR4, 0xb4, UPT ;  /* 0x000000b40400788c */ /* 0x000fc6000bf05270 */
[----:B------:R-:W-:Y:S02]  /*13b0*/  LEA.HI.SX32 R6, R7, R0, 0x10 ;  /* 0x0000000007067211 */ /* 0x000fe400078f82ff */
[----:B------:R-:W-:Y:S02]  /*13c0*/  IADD3 R0, PT, PT, R0, 0x1, RZ ;  /* 0x0000000100007810 */ /* 0x000fe40007ffe0ff */
[C---:B------:R-:W-:Y:S02]  /*13d0*/  LOP3.LUT R7, R6.reuse, 0xffff, RZ, 0xc0, !PT ;  /* 0x0000ffff06077812 */ /* 0x040fe400078ec0ff */
[----:B------:R-:W-:Y:S02]  /*13e0*/  PRMT R17, R6, 0x9910, RZ ;  /* 0x0000991006117816 */ /* 0x000fe400000000ff */
[----:B------:R-:W-:-:S03]  /*13f0*/  SHF.R.U32.HI R6, RZ, 0xf, R7 ;  /* 0x0000000fff067819 */ /* 0x000fc60000011607 */
[----:B------:R-:W-:-:S05]  /*1400*/  IMAD.MOV.U32 R7, RZ, RZ, R17 ;  /* 0x000000ffff077224 */ /* 0x000fca00078e0011 */
[----:B------:R-:W-:-:S04]  /*1410*/  LEA.HI.SX32 R6, R7, R6, 0x1b ;  /* 0x0000000607067211 */ /* 0x000fc800078fdaff */
[----:B------:R-:W-:-:S05]  /*1420*/  PRMT R6, R6, 0x9910, RZ ;  /* 0x0000991006067816 */ /* 0x000fca00000000ff */
[----:B------:R-:W-:-:S05]  /*1430*/  IMAD.SHL.U32 R6, R6, 0x4, RZ ;  /* 0x0000000406067824 */ /* 0x000fca00078e00ff */
[----:B------:R-:W-:-:S04]  /*1440*/  LOP3.LUT R7, R6, 0xfffffffc, RZ, 0xc0, !PT ;  /* 0xfffffffc06077812 */ /* 0x000fc800078ec0ff */
[----:B------:R1:W2:Y:S02]  /*1450*/  LDC R6, c[0x3][R7+0x48] ;  /* 0x00c0120007067b82 */ /* 0x0002a40000000800 */
[----:B-1----:R-:W-:Y:S02]  /*1460*/  IMAD.MOV.U32 R7, RZ, RZ, R3 ;  /* 0x000000ffff077224 */ /* 0x002fe400078e0003 */
[----:B--2---:R-:W-:-:S05]  /*1470*/  IMAD R6, R6, -0x2, R27 ;  /* 0xfffffffe06067824 */ /* 0x004fca00078e021b */
[----:B------:R-:W-:Y:S01]  /*1480*/  VIMNMX R4, PT, PT, RZ, R6, !PT ;  /* 0x00000006ff047248 */ /* 0x000fe20007fe0100 */
[----:B------:R-:W-:Y:S01]  /*1490*/  IMAD.MOV.U32 R6, RZ, RZ, R2 ;  /* 0x000000ffff067224 */ /* 0x000fe200078e0002 */
[----:B0-----:R-:W-:-:S04]  /*14a0*/  IADD3 R2, P0, PT, R2, R18, RZ ;  /* 0x0000001202027210 */ /* 0x001fc80007f1e0ff */
[----:B------:R0:W-:Y:S01]  /*14b0*/  STG.E desc[UR6][R6.64], R4 ;  /* 0x0000000406007986 */ /* 0x0001e2000c101906 */
[----:B------:R-:W-:Y:S01]  /*14c0*/  IMAD.X R3, R3, 0x1, R19, P0 ;  /* 0x0000000103037824 */ /* 0x000fe200000e0613 */
[----:B------:R-:W-:Y:S07]  /*14d0*/  BRA.U UP0, `(.L_x_9) ;  /* 0xffffffed00107547 */ /* 0x000fee000b83ffff */
[----:B------:R-:W1:Y:S01]  /*14e0*/  LDCU.64 UR4, c[0x0][0x3a0] ;  /* 0x00007400ff0477ac */ /* 0x000e620008000a00 */
[----:B------:R-:W-:-:S04]  /*14f0*/  IMAD.WIDE R16, R16, 0x4, RZ ;  /* 0x0000000410107825 */ /* 0x000fc800078e02ff */
[----:B------:R-:W-:Y:S02]  /*1500*/  IMAD R19, R19, 0xb4, RZ ;  /* 0x000000b413137824 */ /* 0x000fe400078e02ff */
[----:B0-----:R-:W-:-:S04]  /*1510*/  IMAD.WIDE.U32 R6, R18, 0xb4, R16 ;  /* 0x000000b412067825 */ /* 0x001fc800078e0010 */
[----:B------:R-:W-:Y:S01]  /*1520*/  IMAD.MOV.U32 R2, RZ, RZ, 0xb4 ;  /* 0x000000b4ff027424 */ /* 0x000fe200078e00ff */
[----:B-1----:R-:W-:Y:S01]  /*1530*/  IADD3 R3, P0, PT, R6, UR4, RZ ;  /* 0x0000000406037c10 */ /* 0x002fe2000ff1e0ff */
[----:B------:R-:W-:-:S03]  /*1540*/  UMOV UR4, URZ ;  /* 0x000000ff00047c82 */ /* 0x000fc60008000000 */
[----:B------:R-:W-:-:S09]  /*1550*/  IADD3.X R0, PT, PT, R7, UR5, R19, P0, !PT ;  /* 0x0000000507007c10 */ /* 0x000fd200087fe413 */
.L_x_19:
[----:B0-----:R-:W0:Y:S02]  /*1560*/  LDC.64 R18, c[0x0][0x388] ;  /* 0x0000e200ff127b82 */ /* 0x001e240000000a00 */
[----:B0-----:R-:W2:Y:S01]  /*1570*/  LDG.E R6, desc[UR6][R18.64+0x28] ;  /* 0x0000280612067981 */ /* 0x001ea2000c1e1900 */
[----:B------:R-:W-:Y:S02]  /*1580*/  IMAD.MOV.U32 R25, RZ, RZ, R11 ;  /* 0x000000ffff197224 */ /* 0x000fe400078e000b */
        /* <DEDUP_REMOVED lines=33> */
[----:B------:R-:W-:Y:S02]  /*17a0*/  @!P0 IMAD.MOV.U32 R8, RZ, RZ, R6 ;  /* 0x000000ffff088224 */ /* 0x000fe400078e0006 */
[----:B------:R-:W-:Y:S02]  /*17b0*/  @!P0 IMAD.MOV.U32 R11, RZ, RZ, R24 ;  /* 0x000000ffff0b8224 */ /* 0x000fe400078e0018 */
[----:B------:R-:W-:Y:S02]  /*17c0*/  @!P0 IMAD.MOV.U32 R10, RZ, RZ, R25 ;  /* 0x000000ffff0a8224 */ /* 0x000fe400078e0019 */
[----:B------:R-:W-:-:S02]  /*17d0*/  @P0 IMAD.MOV.U32 R8, RZ, RZ, R6 ;  /* 0x000000ffff080224 */ /* 0x000fc400078e0006 */
[----:B------:R-:W-:Y:S02]  /*17e0*/  @P0 IMAD.MOV.U32 R11, RZ, RZ, R24 ;  /* 0x000000ffff0b0224 */ /* 0x000fe400078e0018 */
[----:B------:R-:W-:Y:S02]  /*17f0*/  @P0 IMAD.MOV.U32 R10, RZ, RZ, R25 ;  /* 0x000000ffff0a0224 */ /* 0x000fe400078e0019 */
[----:B------:R-:W-:Y:S01]  /*1800*/  @P0 IMAD.MOV.U32 R21, RZ, RZ, R7 ;  /* 0x000000ffff150224 */ /* 0x000fe200078e0007 */
[----:B------:R-:W-:Y:S06]  /*1810*/  BRA `(.L_x_11) ;  /* 0x0000000c00dc7947 */ /* 0x000fec0003800000 */
.L_x_10:
[----:B------:R-:W5:Y:S01]  /*1820*/  LDG.E.64 R18, desc[UR6][R18.64+0x18] ;  /* 0x0000180612127981 */ /* 0x000f62000c1e1b00 */
[----:B------:R-:W-:Y:S01]  /*1830*/  ISETP.NE.AND P0, PT, R15, 0x1, PT ;  /* 0x000000010f00780c */ /* 0x000fe20003f05270 */
[----:B------:R-:W-:Y:S01]  /*1840*/  BSSY.RECONVERGENT B0, `(.L_x_12) ;  /* 0x00000ec000007945 */ /* 0x000fe20003800200 */
[----:B------:R-:W-:Y:S01]  /*1850*/  IMAD.MOV.U32 R36, RZ, RZ, R22 ;  /* 0x000000ffff247224 */ /* 0x000fe200078e0016 */
[----:B------:R-:W-:Y:S01]  /*1860*/  MOV R37, R23 ;  /* 0x0000001700257202 */ /* 0x000fe20000000f00 */
[----:B------:R-:W-:-:S09]  /*1870*/  IMAD.MOV.U32 R15, RZ, RZ, RZ ;  /* 0x000000ffff0f7224 */ /* 0x000fd200078e00ff */
[----:B------:R-:W-:Y:S05]  /*1880*/  @!P0 BRA `(.L_x_13) ;  /* 0x0000000c009c8947 */ /* 0x000fea0003800000 */
[----:B------:R-:W-:Y:S01]  /*1890*/  SHF.R.U32.HI R8, RZ, 0x2, R21 ;  /* 0x00000002ff087819 */ /* 0x000fe20000011615 */
[----:B------:R-:W-:Y:S01]  /*18a0*/  HFMA2 R22, -RZ, RZ, 0, 0 ;  /* 0x00000000ff167431 */ /* 0x000fe200000001ff */
[----:B------:R-:W-:Y:S01]  /*18b0*/  SHF.R.U32.HI R10, RZ, 0x2, R7 ;  /* 0x00000002ff0a7819 */ /* 0x000fe20000011607 */
[----:B------:R-:W-:Y:S01]  /*18c0*/  IMAD.MOV.U32 R23, RZ, RZ, 0x3ca00000 ;  /* 0x3ca00000ff177424 */ /* 0x000fe200078e00ff */
[----:B------:R-:W-:Y:S01]  /*18d0*/  LOP3.LUT R11, R8, R21, RZ, 0x3c, !PT ;  /* 0x00000015080b7212 */ /* 0x000fe200078e3cff */
[----:B------:R-:W-:Y:S01]  /*18e0*/  IMAD.SHL.U32 R8, R9, 0x10, RZ ;  /* 0x0000001009087824 */ /* 0x000fe200078e00ff */
[----:B------:R-:W-:Y:S01]  /*18f0*/  LOP3.LUT R10, R10, R7, RZ, 0x3c, !PT ;  /* 0x000000070a0a7212 */ /* 0x000fe200078e3cff */
[----:B------:R-:W-:Y:S02]  /*1900*/  BSSY.RECONVERGENT B1, `(.L_x_14) ;  /* 0x000006c000017945 */ /* 0x000fe40003800200 */
[----:B------:R-:W-:-:S05]  /*1910*/  IMAD.SHL.U32 R15, R11, 0x2, RZ ;  /* 0x000000020b0f7824 */ /* 0x000fca00078e00ff */
[----:B------:R-:W-:-:S04]  /*1920*/  LOP3.LUT R8, R9, R8, R15, 0x96, !PT ;  /* 0x0000000809087212 */ /* 0x000fc800078e960f */
[----:B------:R-:W-:Y:S01]  /*1930*/  LOP3.LUT R7, R8, R11, RZ, 0x3c, !PT ;  /* 0x0000000b08077212 */ /* 0x000fe200078e3cff */
[----:B------:R-:W-:-:S03]  /*1940*/  IMAD.SHL.U32 R8, R10, 0x2, RZ ;  /* 0x000000020a087824 */ /* 0x000fc600078e00ff */
[----:B------:R-:W-:Y:S01]  /*1950*/  IADD3 R15, PT, PT, R20, 0x587c5, R7 ;  /* 0x000587c5140f7810 */ /* 0x000fe20007ffe007 */
[----:B------:R-:W-:-:S05]  /*1960*/  IMAD.SHL.U32 R9, R7, 0x10, RZ ;  /* 0x0000001007097824 */ /* 0x000fca00078e00ff */
[----:B------:R-:W-:Y:S02]  /*1970*/  LOP3.LUT R8, R10, R8, R9, 0x96, !PT ;  /* 0x000000080a087212 */ /* 0x000fe400078e9609 */
[----:B------:R-:W-:Y:S02]  /*1980*/  SHF.R.U32.HI R10, RZ, 0x2, R25 ;  /* 0x00000002ff0a7819 */ /* 0x000fe40000011619 */
[----:B------:R-:W-:Y:S02]  /*1990*/  LOP3.LUT R11, R8, R7, RZ, 0x3c, !PT ;  /* 0x00000007080b7212 */ /* 0x000fe400078e3cff */
[----:B------:R-:W-:Y:S02]  /*19a0*/  LOP3.LUT R10, R10, R25, RZ, 0x3c, !PT ;  /* 0x000000190a0a7212 */ /* 0x000fe400078e3cff */
[----:B------:R-:W-:Y:S02]  /*19b0*/  IADD3 R8, PT, PT, R20, 0xb0f8a, R11 ;  /* 0x000b0f8a14087810 */ /* 0x000fe40007ffe00b */
[----:B------:R-:W-:Y:S01]  /*19c0*/  SHF.R.U32.HI R25, RZ, 0x2, R24 ;  /* 0x00000002ff197819 */ /* 0x000fe20000011618 */
[----:B------:R-:W-:-:S02]  /*19d0*/  IMAD.SHL.U32 R21, R10, 0x2, RZ ;  /* 0x000000020a157824 */ /* 0x000fc400078e00ff */
[----:B------:R-:W-:Y:S01]  /*19e0*/  IMAD.WIDE.U32 R8, R8, 0x200000, RZ ;  /* 0x0020000008087825 */ /* 0x000fe200078e00ff */
[----:B------:R-:W-:Y:S02]  /*19f0*/  LOP3.LUT R25, R25, R24, RZ, 0x3c, !PT ;  /* 0x0000001819197212 */ /* 0x000fe400078e3cff */
        /* <DEDUP_REMOVED lines=24> */
[C---:B------:R-:W-:Y:S01]  /*1b80*/  LOP3.LUT R22, R21.reuse, 0xfffff, RZ, 0xc0, !PT ;  /* 0x000fffff15167812 */ /* 0x040fe200078ec0ff */
[----:B------:R-:W-:Y:S01]  /*1b90*/  IMAD.MOV.U32 R30, RZ, RZ, -0x748574fc ;  /* 0x8b7a8b04ff1e7424 */ /* 0x000fe200078e00ff */
[----:B------:R-:W-:Y:S01]  /*1ba0*/  MOV R26, RZ ;  /* 0x000000ff001a7202 */ /* 0x000fe20000000f00 */
[----:B------:R-:W-:Y:S01]  /*1bb0*/  IMAD.MOV.U32 R31, RZ, RZ, 0x3ed0ee25 ;  /* 0x3ed0ee25ff1f7424 */ /* 0x000fe200078e00ff */
[----:B------:R-:W-:Y:S01]  /*1bc0*/  LOP3.LUT R29, R22, 0x3ff00000, RZ, 0xfc, !PT ;  /* 0x3ff00000161d7812 */ /* 0x000fe200078efcff */
[----:B------:R-:W-:Y:S01]  /*1bd0*/  UMOV UR8, 0x3ae80f1e ;  /* 0x3ae80f1e00087882 */ /* 0x000fe20000000000 */
[----:B------:R-:W-:Y:S01]  /*1be0*/  UMOV UR9, 0x3eb1380b ;  /* 0x3eb1380b00097882 */ /* 0x000fe20000000000 */
[----:B------:R-:W-:Y:S02]  /*1bf0*/  LEA.HI R8, R21, R8, RZ, 0xc ;  /* 0x0000000815087211 */ /* 0x000fe400078f60ff */
[----:B------:R-:W-:-:S13]  /*1c00*/  ISETP.GE.U32.AND P0, PT, R29, 0x3ff6a09f, PT ;  /* 0x3ff6a09f1d00780c */ /* 0x000fda0003f06070 */
[----:B------:R-:W-:Y:S02]  /*1c10*/  @P0 VIADD R23, R29, 0xfff00000 ;  /* 0xfff000001d170836 */ /* 0x000fe40000000000 */
[----:B------:R-:W-:Y:S02]  /*1c20*/  @P0 VIADD R8, R8, 0x1 ;  /* 0x0000000108080836 */ /* 0x000fe40000000000 */
[----:B------:R-:W-:-:S06]  /*1c30*/  @P0 IMAD.MOV.U32 R29, RZ, RZ, R23 ;  /* 0x000000ffff1d0224 */ /* 0x000fcc00078e0017 */
        /* <DEDUP_REMOVED lines=17> */
[----:B------:R-:W-:Y:S01]  /*1d50*/  DADD R30, R28, -R24 ;  /* 0x000000001c1e7229 */ /* 0x000fe20000000818 */
[----:B------:R-:W-:-:S05]  /*1d60*/  UMOV UR9, 0x3f3c71c7 ;  /* 0x3f3c71c700097882 */ /* 0x000fca0000000000 */
[----:B------:R-:W-:Y:S01]  /*1d70*/  DFMA R32, R22, R32, UR8 ;  /* 0x0000000816207e2b */ /* 0x000fe20008000020 */
[----:B------:R-:W-:Y:S01]  /*1d80*/  UMOV UR8, 0x923be72d ;  /* 0x923be72d00087882 */ /* 0x000fe20000000000 */
[----:B------:R-:W-:Y:S01]  /*1d90*/  DADD R30, R30, R30 ;  /* 0x000000001e1e7229 */ /* 0x000fe2000000001e */
[----:B------:R-:W-:-:S05]  /*1da0*/  UMOV UR9, 0x3f624924 ;  /* 0x3f62492400097882 */ /* 0x000fca0000000000 */
[----:B------:R-:W-:Y:S01]  /*1db0*/  DFMA R32, R22, R32, UR8 ;  /* 0x0000000816207e2b */ /* 0x000fe20008000020 */
[----:B------:R-:W-:Y:S01]  /*1dc0*/  UMOV UR8, 0x9999a3c4 ;  /* 0x9999a3c400087882 */ /* 0x000fe20000000000 */
[----:B------:R-:W-:Y:S01]  /*1dd0*/  DFMA R30, R28, -R24, R30 ;  /* 0x800000181c1e722b */ /* 0x000fe2000000001e */
[----:B------:R-:W-:Y:S01]  /*1de0*/  UMOV UR9, 0x3f899999 ;  /* 0x3f89999900097882 */ /* 0x000fe20000000000 */
[----:B------:R-:W-:Y:S01]  /*1df0*/  LOP3.LUT R28, R8, 0x80000000, RZ, 0x3c, !PT ;  /* 0x80000000081c7812 */ /* 0x000fe200078e3cff */
[----:B------:R-:W-:-:S03]  /*1e00*/  IMAD.MOV.U32 R29, RZ, RZ, 0x43300000 ;  /* 0x43300000ff1d7424 */ /* 0x000fc600078e00ff */
[----:B------:R-:W-:Y:S01]  /*1e10*/  DFMA R32, R22, R32, UR8 ;  /* 0x0000000816207e2b */ /* 0x000fe20008000020 */
[----:B------:R-:W-:Y:S01]  /*1e20*/  UMOV UR8, 0x80000000 ;  /* 0x8000000000087882 */ /* 0x000fe20000000000 */
[----:B------:R-:W-:Y:S01]  /*1e30*/  UMOV UR9, 0x43300000 ;  /* 0x4330000000097882 */ /* 0x000fe20000000000 */
[----:B------:R-:W-:Y:S02]  /*1e40*/  DMUL R30, R26, R30 ;  /* 0x0000001e1a1e7228 */ /* 0x000fe40000000000 */
[----:B------:R-:W-:Y:S01]  /*1e50*/  DADD R28, R28, -UR8 ;  /* 0x800000081c1c7e29 */ /* 0x000fe20008000000 */
[----:B------:R-:W-:Y:S01]  /*1e60*/  UMOV UR8, 0x55555554 ;  /* 0x5555555400087882 */ /* 0x000fe20000000000 */
[----:B------:R-:W-:Y:S02]  /*1e70*/  UMOV UR9, 0x3fb55555 ;  /* 0x3fb5555500097882 */ /* 0x000fe40000000000 */
[----:B------:R-:W-:Y:S01]  /*1e80*/  DFMA R26, R22, R32, UR8 ;  /* 0x00000008161a7e2b */ /* 0x000fe20008000020 */
[----:B------:R-:W-:Y:S01]  /*1e90*/  UMOV UR8, 0xfefa39ef ;  /* 0xfefa39ef00087882 */ /* 0x000fe20000000000 */
[----:B------:R-:W-:-:S02]  /*1ea0*/  UMOV UR9, 0x3fe62e42 ;  /* 0x3fe62e4200097882 */ /* 0x000fc40000000000 */
[----:B------:R-:W-:-:S04]  /*1eb0*/  DFMA R34, R28, UR8, R24 ;  /* 0x000000081c227c2b */ /* 0x000fc80008000018 */
[----:B------:R-:W-:-:S04]  /*1ec0*/  DMUL R26, R22, R26 ;  /* 0x0000001a161a7228 */ /* 0x000fc80000000000 */
[----:B------:R-:W-:Y:S01]  /*1ed0*/  DFMA R22, R28, -UR8, R34 ;  /* 0x800000081c167c2b */ /* 0x000fe20008000022 */
[----:B------:R-:W-:Y:S01]  /*1ee0*/  UMOV UR8, 0x3b39803f ;  /* 0x3b39803f00087882 */ /* 0x000fe20000000000 */
[----:B------:R-:W-:Y:S02]  /*1ef0*/  UMOV UR9, 0x3c7abc9e ;  /* 0x3c7abc9e00097882 */ /* 0x000fe40000000000 */
[----:B------:R-:W-:-:S04]  /*1f00*/  DFMA R26, R24, R26, R30 ;  /* 0x0000001a181a722b */ /* 0x000fc8000000001e */
[----:B------:R-:W-:-:S08]  /*1f10*/  DADD R22, -R24, R22 ;  /* 0x0000000018167229 */ /* 0x000fd00000000116 */
[----:B------:R-:W-:-:S08]  /*1f20*/  DADD R22, R26, -R22 ;  /* 0x000000001a167229 */ /* 0x000fd00000000816 */
[----:B------:R-:W-:-:S08]  /*1f30*/  DFMA R22, R28, UR8, R22 ;  /* 0x000000081c167c2b */ /* 0x000fd00008000016 */
[----:B------:R-:W-:Y:S01]  /*1f40*/  DADD R34, R34, R22 ;  /* 0x0000000022227229 */ /* 0x000fe20000000016 */
[----:B------:R-:W-:Y:S10]  /*1f50*/  BRA `(.L_x_16) ;  /* 0x0000000000187947 */ /* 0x000ff40003800000 */
.L_x_15:
[----:B------:R-:W-:Y:S01]  /*1f60*/  IMAD.MOV.U32 R24, RZ, RZ, 0x0 ;  /* 0x00000000ff187424 */ /* 0x000fe200078e00ff */
[----:B------:R-:W-:Y:S02]  /*1f70*/  MOV R25, 0x7ff00000 ;  /* 0x7ff0000000197802 */ /* 0x000fe40000000f00 */
[----:B------:R-:W-:-:S04]  /*1f80*/  LOP3.LUT P0, RZ, R23, 0x7fffffff, RZ, 0xc0, !PT ;  /* 0x7fffffff17ff7812 */ /* 0x000fc8000780c0ff */
[----:B------:R-:W-:-:S10]  /*1f90*/  DFMA R24, R22, R24, +INF ;  /* 0x7ff000001618742b */ /* 0x000fd40000000018 */
[----:B------:R-:W-:Y:S02]  /*1fa0*/  FSEL R34, R24, RZ, P0 ;  /* 0x000000ff18227208 */ /* 0x000fe40000000000 */
[----:B------:R-:W-:-:S07]  /*1fb0*/  FSEL R35, R25, -QNAN , P0 ;  /* 0xfff0000019237808 */ /* 0x000fce0000000000 */
.L_x_16:
[----:B------:R-:W-:Y:S05]  /*1fc0*/  BSYNC.RECONVERGENT B1 ;  /* 0x0000000000017941 */ /* 0x000fea0003800200 */
.L_x_14:
        /* <DEDUP_REMOVED lines=15> */
[----:B------:R-:W-:Y:S02]  /*20c0*/  IMAD.MOV.U32 R29, RZ, RZ, 0x3e5ae5f1 ;  /* 0x3e5ae5f1ff1d7424 */ /* 0x000fe400078e00ff */
[----:B------:R-:W-:Y:S02]  /*20d0*/  IMAD.MOV.U32 R38, RZ, RZ, 0x0 ;  /* 0x00000000ff267424 */ /* 0x000fe400078e00ff */
[----:B------:R-:W-:Y:S01]  /*20e0*/  IMAD.MOV.U32 R39, RZ, RZ, 0x3fd80000 ;  /* 0x3fd80000ff277424 */ /* 0x000fe200078e00ff */
        /* <DEDUP_REMOVED lines=26> */
[C---:B------:R-:W-:Y:S01]  /*2290*/  DFMA R28, R32.reuse, UR10, -R28 ;  /* 0x0000000a201c7c2b */ /* 0x040fe2000800081c */
[----:B------:R-:W-:Y:S01]  /*22a0*/  UMOV UR10, 0x69ace392 ;  /* 0x69ace392000a7882 */ /* 0x000fe20000000000 */
[----:B------:R-:W-:Y:S01]  /*22b0*/  UMOV UR11, 0x3ec71de3 ;  /* 0x3ec71de3000b7882 */ /* 0x000fe20000000000 */
[----:B------:R-:W-:Y:S01]  /*22c0*/  DFMA R24, R32, -UR8, R24 ;  /* 0x8000000820187c2b */ /* 0x000fe20008000018 */
[----:B------:R-:W-:Y:S01]  /*22d0*/  UMOV UR8, 0x8e06e6d9 ;  /* 0x8e06e6d900087882 */ /* 0x000fe20000000000 */
[----:B------:R-:W-:-:S03]  /*22e0*/  UMOV UR9, 0x3e927e4f ;  /* 0x3e927e4f00097882 */ /* 0x000fc60000000000 */
[C---:B------:R-:W-:Y:S01]  /*22f0*/  DFMA R28, R32.reuse, R28, UR10 ;  /* 0x0000000a201c7e2b */ /* 0x040fe2000800001c */
[----:B------:R-:W-:Y:S01]  /*2300*/  UMOV UR10, 0x19db62a1 ;  /* 0x19db62a1000a7882 */ /* 0x000fe20000000000 */
[----:B------:R-:W-:Y:S01]  /*2310*/  UMOV UR11, 0x3f2a01a0 ;  /* 0x3f2a01a0000b7882 */ /* 0x000fe20000000000 */
[----:B------:R-:W-:Y:S01]  /*2320*/  DFMA R24, R32, R24, -UR8 ;  /* 0x8000000820187e2b */ /* 0x000fe20008000018 */
[----:B------:R-:W-:Y:S01]  /*2330*/  UMOV UR8, 0x19ddbce9 ;  /* 0x19ddbce900087882 */ /* 0x000fe20000000000 */
[----:B------:R-:W-:-:S03]  /*2340*/  UMOV UR9, 0x3efa01a0 ;  /* 0x3efa01a000097882 */ /* 0x000fc60000000000 */
[C---:B------:R-:W-:Y:S01]  /*2350*/  DFMA R28, R32.reuse, R28, -UR10 ;  /* 0x8000000a201c7e2b */ /* 0x040fe2000800001c */
[----:B------:R-:W-:Y:S01]  /*2360*/  UMOV UR10, 0x11110818 ;  /* 0x11110818000a7882 */ /* 0x000fe20000000000 */
[----:B------:R-:W-:Y:S01]  /*2370*/  UMOV UR11, 0x3f811111 ;  /* 0x3f811111000b7882 */ /* 0x000fe20000000000 */
[----:B------:R-:W-:Y:S01]  /*2380*/  DFMA R24, R32, R24, UR8 ;  /* 0x0000000820187e2b */ /* 0x000fe20008000018 */
        /* <DEDUP_REMOVED lines=8> */
[----:B------:R-:W-:-:S03]  /*2410*/  DFMA R28, R32, R28, -UR10 ;  /* 0x8000000a201c7e2b */ /* 0x000fc6000800001c */
[----:B------:R-:W-:-:S05]  /*2420*/  DFMA R24, R32, R24, UR8 ;  /* 0x0000000820187e2b */ /* 0x000fca0008000018 */
[----:B------:R-:W-:-:S03]  /*2430*/  DFMA R28, R32, R28, RZ ;  /* 0x0000001c201c722b */ /* 0x000fc600000000ff */
[----:B------:R-:W-:-:S05]  /*2440*/  DFMA R24, R32, R24, -0.5 ;  /* 0xbfe000002018742b */ /* 0x000fca0000000018 */
[----:B------:R-:W-:Y:S02]  /*2450*/  DFMA R30, R30, R28, R30 ;  /* 0x0000001c1e1e722b */ /* 0x000fe4000000001e */
[----:B0-----:R-:W-:Y:S02]  /*2460*/  DMUL R28, R26, R26 ;  /* 0x0000001a1a1c7228 */ /* 0x001fe40000000000 */
[----:B------:R-:W-:-:S06]  /*2470*/  DFMA R24, R32, R24, 1 ;  /* 0x3ff000002018742b */ /* 0x000fcc0000000018 */
[----:B------:R-:W-:Y:S01]  /*2480*/  DFMA R28, R34, -R28, 1 ;  /* 0x3ff00000221c742b */ /* 0x000fe2000000081c */
[----:B------:R-:W-:-:S03]  /*2490*/  LOP3.LUT R33, R31, 0x80000000, RZ, 0x3c, !PT ;  /* 0x800000001f217812 */ /* 0x000fc600078e3cff */
[----:B------:R-:W-:Y:S02]  /*24a0*/  FSEL R23, R25, R31, !P0 ;  /* 0x0000001f19177208 */ /* 0x000fe40004000000 */
[----:B------:R-:W-:Y:S02]  /*24b0*/  FSEL R25, R33, R25, !P0 ;  /* 0x0000001921197208 */ /* 0x000fe40004000000 */
[----:B------:R-:W-:Y:S01]  /*24c0*/  DFMA R38, R28, R38, 0.5 ;  /* 0x3fe000001c26742b */ /* 0x000fe20000000026 */
[----:B------:R-:W-:Y:S01]  /*24d0*/  FSEL R22, R24, R30, !P0 ;  /* 0x0000001e18167208 */ /* 0x000fe20004000000 */
[----:B------:R-:W-:Y:S01]  /*24e0*/  DMUL R28, R26, R28 ;  /* 0x0000001c1a1c7228 */ /* 0x000fe20000000000 */
[----:B------:R-:W-:Y:S02]  /*24f0*/  FSEL R24, R30, R24, !P0 ;  /* 0x000000181e187208 */ /* 0x000fe40004000000 */
[----:B------:R-:W-:Y:S02]  /*2500*/  ISETP.GE.U32.AND P0, PT, R26, 0x7ca00000, PT ;  /* 0x7ca000001a00780c */ /* 0x000fe40003f06070 */
[----:B------:R-:W-:-:S03]  /*2510*/  @P1 LOP3.LUT R31, R25, 0x80000000, RZ, 0x3c, !PT ;  /* 0x80000000191f1812 */ /* 0x000fc600078e3cff */
[----:B------:R-:W-:Y:S01]  /*2520*/  DFMA R38, R38, R28, R26 ;  /* 0x0000001c2626722b */ /* 0x000fe2000000001a */
[----:B------:R-:W-:Y:S01]  /*2530*/  @P1 LOP3.LUT R29, R23, 0x80000000, RZ, 0x3c, !PT ;  /* 0x80000000171d1812 */ /* 0x000fe200078e3cff */
[----:B------:R-:W-:-:S04]  /*2540*/  @P1 IMAD.MOV.U32 R25, RZ, RZ, R31 ;  /* 0x000000ffff191224 */ /* 0x000fc800078e001f */
[----:B------:R-:W-:Y:S02]  /*2550*/  @P1 IMAD.MOV.U32 R23, RZ, RZ, R29 ;  /* 0x000000ffff171224 */ /* 0x000fe400078e001d */
[----:B------:R-:W-:Y:S02]  /*2560*/  DMUL R32, R34, R38 ;  /* 0x0000002622207228 */ /* 0x000fe40000000000 */
[----:B------:R-:W-:Y:S01]  /*2570*/  IADD3 R31, PT, PT, R39, -0x100000, RZ ;  /* 0xfff00000271f7810 */ /* 0x000fe20007ffe0ff */
[----:B------:R-:W-:-:S05]  /*2580*/  IMAD.MOV.U32 R30, RZ, RZ, R38 ;  /* 0x000000ffff1e7224 */ /* 0x000fca00078e0026 */
[----:B------:R-:W-:-:S08]  /*2590*/  DFMA R28, R32, -R32, R34 ;  /* 0x80000020201c722b */ /* 0x000fd00000000022 */
[----:B------:R-:W-:Y:S01]  /*25a0*/  DFMA R36, R28, R30, R32 ;  /* 0x0000001e1c24722b */ /* 0x000fe20000000020 */
[----:B------:R-:W-:Y:S10]  /*25b0*/  @!P0 BRA `(.L_x_18) ;  /* 0x0000000000188947 */ /* 0x000ff40003800000 */
[----:B------:R-:W-:Y:S01]  /*25c0*/  IMAD.MOV.U32 R30, RZ, RZ, R38 ;  /* 0x000000ffff1e7224 */ /* 0x000fe200078e0026 */
[----:B------:R-:W-:Y:S01]  /*25d0*/  MOV R8, 0x2600 ;  /* 0x0000260000087802 */ /* 0x000fe20000000f00 */
[----:B------:R-:W-:-:S07]  /*25e0*/  IMAD.MOV.U32 R27, RZ, RZ, R35 ;  /* 0x000000ffff1b7224 */ /* 0x000fce00078e0023 */
[----:B-----5:R-:W-:Y:S05]  /*25f0*/  CALL.REL.NOINC `($__internal_0_$__cuda_sm20_dsqrt_rn_f64_mediumpath_v1) ;  /* 0x0000001400e07944 */ /* 0x020fea0003c00000 */
[----:B------:R-:W-:Y:S01]  /*2600*/  IMAD.MOV.U32 R36, RZ, RZ, R26 ;  /* 0x000000ffff247224 */ /* 0x000fe200078e001a */
[----:B------:R-:W-:-:S07]  /*2610*/  MOV R37, R27 ;  /* 0x0000001b00257202 */ /* 0x000fce0000000f00 */
.L_x_18:
[----:B------:R-:W-:Y:S05]  /*2620*/  BSYNC.RECONVERGENT B1 ;  /* 0x0000000000017941 */ /* 0x000fea0003800200 */
.L_x_17:
[----:B------:R-:W0:Y:S01]  /*2630*/  FRND.F64.TRUNC R26, R20 ;  /* 0x00000014001a7313 */ /* 0x000e22000030d800 */
[----:B------:R-:W-:Y:S02]  /*2640*/  DMUL R28, RZ, R20 ;  /* 0x00000014ff1c7228 */ /* 0x000fe40000000000 */
[----:B0-----:R-:W-:Y:S02]  /*2650*/  DSETP.NEU.AND P0, PT, R20, R26, PT ;  /* 0x0000001a1400722a */ /* 0x001fe40003f0d000 */
[----:B------:R-:W-:Y:S01]  /*2660*/  DADD R26, RZ, R24 ;  /* 0x00000000ff1a7229 */ /* 0x000fe20000000018 */
[----:B------:R-:W-:Y:S02]  /*2670*/  IMAD.MOV.U32 R21, RZ, RZ, R6 ;  /* 0x000000ffff157224 */ /* 0x000fe400078e0006 */
[----:B------:R-:W-:-:S03]  /*2680*/  IMAD.MOV.U32 R24, RZ, RZ, R15 ;  /* 0x000000ffff187224 */ /* 0x000fc600078e000f */
[----:B------:R-:W-:Y:S01]  /*2690*/  FSEL R28, R28, R22, !P0 ;  /* 0x000000161c1c7208 */ /* 0x000fe20004000000 */
[----:B------:R-:W-:Y:S01]  /*26a0*/  IMAD.MOV.U32 R25, RZ, RZ, R11 ;  /* 0x000000ffff197224 */ /* 0x000fe200078e000b */
[----:B------:R-:W-:Y:S01]  /*26b0*/  FSEL R29, R29, R23, !P0 ;  /* 0x000000171d1d7208 */ /* 0x000fe20004000000 */
[----:B------:R-:W-:Y:S01]  /*26c0*/  IMAD.MOV.U32 R20, RZ, RZ, R10 ;  /* 0x000000ffff147224 */ /* 0x000fe200078e000a */
[----:B------:R-:W-:Y:S01]  /*26d0*/  DMUL R22, R26, R36 ;  /* 0x000000241a167228 */ /* 0x000fe20000000000 */
[----:B------:R-:W-:-:S03]  /*26e0*/  MOV R15, 0x1 ;  /* 0x00000001000f7802 */ /* 0x000fc60000000f00 */
[----:B------:R-:W-:-:S11]  /*26f0*/  DMUL R36, R36, R28 ;  /* 0x0000001c24247228 */ /* 0x000fd60000000000 */
.L_x_13:
[----:B------:R-:W-:Y:S05]  /*2700*/  BSYNC.RECONVERGENT B0 ;  /* 0x0000000000007941 */ /* 0x000fea0003800200 */
.L_x_12:
[----:B------:R-:W0:Y:S02]  /*2710*/  LDC.64 R26, c[0x0][0x388] ;  /* 0x0000e200ff1a7b82 */ /* 0x000e240000000a00 */
[----:B0-----:R-:W2:Y:S01]  /*2720*/  LDG.E.64 R10, desc[UR6][R26.64+0x20] ;  /* 0x000020061a0a7981 */ /* 0x001ea2000c1e1b00 */
[----:B------:R-:W-:Y:S01]  /*2730*/  IMAD.MOV.U32 R8, RZ, RZ, R24 ;  /* 0x000000ffff087224 */ /* 0x000fe200078e0018 */
[----:B--2--5:R-:W-:-:S08]  /*2740*/  DFMA R10, R18, R36, R10 ;  /* 0x00000024120a722b */ /* 0x024fd0000000000a */
[----:B------:R-:W-:Y:S01]  /*2750*/  DADD R18, R10, 0.5 ;  /* 0x3fe000000a127429 */ /* 0x000fe20000000000 */
[----:B------:R-:W-:Y:S02]  /*2760*/  IMAD.MOV.U32 R11, RZ, RZ, R25 ;  /* 0x000000ffff0b7224 */ /* 0x000fe400078e0019 */
[----:B------:R-:W-:-:S07]  /*2770*/  IMAD.MOV.U32 R10, RZ, RZ, R7 ;  /* 0x000000ffff0a7224 */ /* 0x000fce00078e0007 */
[----:B------:R0:W1:Y:S02]  /*2780*/  F2I.U32.F64.TRUNC R19, R18 ;  /* 0x0000001200137311 */ /* 0x000064000030d000 */
.L_x_11:
[----:B------:R-:W-:Y:S01]  /*2790*/  PRMT R6, R2, 0x9910, RZ ;  /* 0x0000991002067816 */ /* 0x000fe200000000ff */
[----:B-1----:R-:W-:Y:S01]  /*27a0*/  IMAD.IADD R19, R19, 0x1, R4 ;  /* 0x0000000113137824 */ /* 0x002fe200078e0204 */
[----:B------:R-:W1:Y:S01]  /*27b0*/  LDC.64 R24, c[0x0][0x3a8] ;  /* 0x0000ea00ff187b82 */ /* 0x000e620000000a00 */
[----:B------:R-:W-:Y:S02]  /*27c0*/  UIADD3 UR4, UPT, UPT, UR4, 0x1, URZ ;  /* 0x0000000104047890 */ /* 0x000fe4000fffe0ff */
[----:B------:R-:W-:Y:S02]  /*27d0*/  IMAD R7, R6, -0x7777, RZ ;  /* 0xffff888906077824 */ /* 0x000fe400078e02ff */
[----:B------:R-:W-:-:S03]  /*27e0*/  UISETP.NE.AND UP0, UPT, UR4, 0xb4, UPT ;  /* 0x000000b40400788c */ /* 0x000fc6000bf05270 */
[----:B------:R-:W-:Y:S01]  /*27f0*/  LEA.HI.SX32 R6, R7, R2, 0x10 ;  /* 0x0000000207067211 */ /* 0x000fe200078f82ff */
[----:B------:R-:W-:-:S03]  /*2800*/  VIADD R2, R2, 0x1 ;  /* 0x0000000102027836 */ /* 0x000fc60000000000 */
[C---:B------:R-:W-:Y:S02]  /*2810*/  LOP3.LUT R7, R6.reuse, 0xffff, RZ, 0xc0, !PT ;  /* 0x0000ffff06077812 */ /* 0x040fe400078ec0ff */
[----:B0-----:R-:W-:Y:S02]  /*2820*/  PRMT R18, R6, 0x9910, RZ ;  /* 0x0000991006127816 */ /* 0x001fe400000000ff */
[----:B------:R-:W-:-:S03]  /*2830*/  SHF.R.U32.HI R6, RZ, 0xf, R7 ;  /* 0x0000000fff067819 */ /* 0x000fc60000011607 */
[----:B------:R-:W-:-:S05]  /*2840*/  IMAD.MOV.U32 R7, RZ, RZ, R18 ;  /* 0x000000ffff077224 */ /* 0x000fca00078e0012 */
[----:B------:R-:W-:-:S04]  /*2850*/  LEA.HI.SX32 R6, R7, R6, 0x1b ;  /* 0x0000000607067211 */ /* 0x000fc800078fdaff */
[----:B------:R-:W-:-:S04]  /*2860*/  PRMT R6, R6, 0x9910, RZ ;  /* 0x0000991006067816 */ /* 0x000fc800000000ff */
[----:B------:R-:W-:-:S04]  /*2870*/  SHF.L.U32 R6, R6, 0x2, RZ ;  /* 0x0000000206067819 */ /* 0x000fc800000006ff */
[----:B------:R-:W-:-:S04]  /*2880*/  LOP3.LUT R7, R6, 0xfffffffc, RZ, 0xc0, !PT ;  /* 0xfffffffc06077812 */ /* 0x000fc800078ec0ff */
[----:B------:R0:W2:Y:S02]  /*2890*/  LDC R6, c[0x3][R7+0x48] ;  /* 0x00c0120007067b82 */ /* 0x0000a40000000800 */
[----:B0-----:R-:W-:Y:S02]  /*28a0*/  IMAD.MOV.U32 R7, RZ, RZ, R0 ;  /* 0x000000ffff077224 */ /* 0x001fe400078e0000 */
[----:B--2---:R-:W-:-:S05]  /*28b0*/  IMAD R6, R6, -0x2, R19 ;  /* 0xfffffffe06067824 */ /* 0x004fca00078e0213 */
[----:B------:R-:W-:Y:S01]  /*28c0*/  VIMNMX R4, PT, PT, RZ, R6, !PT ;  /* 0x00000006ff047248 */ /* 0x000fe20007fe0100 */
[----:B------:R-:W-:Y:S01]  /*28d0*/  IMAD.MOV.U32 R6, RZ, RZ, R3 ;  /* 0x000000ffff067224 */ /* 0x000fe200078e0003 */
[----:B-1----:R-:W-:-:S04]  /*28e0*/  IADD3 R3, P0, PT, R3, R24, RZ ;  /* 0x0000001803037210 */ /* 0x002fc80007f1e0ff */
[----:B------:R0:W-:Y:S01]  /*28f0*/  STG.E desc[UR6][R6.64], R4 ;  /* 0x0000000406007986 */ /* 0x0001e2000c101906 */
[----:B------:R-:W-:Y:S01]  /*2900*/  IADD3.X R0, PT, PT, R0, R25, RZ, P0, !PT ;  /* 0x0000001900007210 */ /* 0x000fe200007fe4ff */
[----:B------:R-:W-:Y:S07]  /*2910*/  BRA.U UP0, `(.L_x_19) ;  /* 0xffffffed00107547 */ /* 0x000fee000b83ffff */
[----:B------:R-:W1:Y:S01]  /*2920*/  LDCU.64 UR4, c[0x0][0x3a0] ;  /* 0x00007400ff0477ac */ /* 0x000e620008000a00 */
[----:B------:R-:W-:Y:S01]  /*2930*/  IMAD.WIDE.U32 R16, R24, 0x168, R16 ;  /* 0x0000016818107825 */ /* 0x000fe200078e0010 */
[----:B------:R-:W2:Y:S03]  /*2940*/  LDCU.64 UR12, c[0x0][0x3a8] ;  /* 0x00007500ff0c77ac */ /* 0x000ea60008000a00 */
[----:B------:R-:W-:Y:S02]  /*2950*/  IMAD R3, R25, 0x168, RZ ;  /* 0x0000016819037824 */ /* 0x000fe400078e02ff */
[----:B------:R-:W-:Y:S01]  /*2960*/  IMAD.MOV.U32 R0, RZ, RZ, 0x168 ;  /* 0x00000168ff007424 */ /* 0x000fe200078e00ff */
[----:B-1----:R-:W-:Y:S01]  /*2970*/  IADD3 R2, P0, PT, R16, UR4, RZ ;  /* 0x0000000410027c10 */ /* 0x002fe2000ff1e0ff */
[----:B------:R-:W-:-:S03]  /*2980*/  UMOV UR4, URZ ;  /* 0x000000ff00047c82 */ /* 0x000fc60008000000 */
[----:B--2---:R-:W-:-:S09]  /*2990*/  IADD3.X R3, PT, PT, R17, UR5, R3, P0, !PT ;  /* 0x0000000511037c10 */ /* 0x004fd200087fe403 */
.L_x_29:
[----:B------:R-:W0:Y:S02]  /*29a0*/  LDC.64 R16, c[0x0][0x398] ;  /* 0x0000e600ff107b82 */ /* 0x000e240000000a00 */
[----:B01----:R-:W2:Y:S01]  /*29b0*/  LDG.E R6, desc[UR6][R16.64+0x28] ;  /* 0x0000280610067981 */ /* 0x003ea2000c1e1900 */
        /* <DEDUP_REMOVED lines=21> */
[----:B-1----:R-:W-:Y:S02]  /*2b10*/  HFMA2 R30, -RZ, RZ, 0, 0 ;  /* 0x00000000ff1e7431 */ /* 0x002fe400000001ff */
        /* <DEDUP_REMOVED lines=9> */
[----:B------:R-:W-:Y:S01]  /*2bb0*/  @!P0 IMAD.IADD R17, R29, 0x1, R10 ;  /* 0x000000011d118824 */ /* 0x000fe200078e020a */
[----:B---3--:R-:W-:Y:S01]  /*2bc0*/  @P0 IADD3 R17, PT, PT, R25, R10, RZ ;  /* 0x0000000a19110210 */ /* 0x008fe20007ffe0ff */
[----:B------:R-:W-:Y:S02]  /*2bd0*/  @!P0 IMAD.MOV.U32 R8, RZ, RZ, R6 ;  /* 0x000000ffff088224 */ /* 0x000fe400078e0006 */
[----:B------:R-:W-:Y:S02]  /*2be0*/  @!P0 IMAD.MOV.U32 R11, RZ, RZ, R18 ;  /* 0x000000ffff0b8224 */ /* 0x000fe400078e0012 */
[----:B------:R-:W-:Y:S01]  /*2bf0*/  @!P0 IMAD.MOV.U32 R10, RZ, RZ, R19 ;  /* 0x000000ffff0a8224 */ /* 0x000fe200078e0013 */
[----:B------:R-:W-:Y:S01]  /*2c00*/  @P0 MOV R10, R19 ;  /* 0x00000013000a0202 */ /* 0x000fe20000000f00 */
[----:B------:R-:W-:Y:S02]  /*2c10*/  @!P0 IMAD.MOV.U32 R21, RZ, RZ, R7 ;  /* 0x000000ffff158224 */ /* 0x000fe400078e0007 */
[----:B------:R-:W-:-:S02]  /*2c20*/  @P0 IMAD.MOV.U32 R8, RZ, RZ, R6 ;  /* 0x000000ffff080224 */ /* 0x000fc400078e0006 */
[----:B------:R-:W-:Y:S02]  /*2c30*/  @P0 IMAD.MOV.U32 R11, RZ, RZ, R18 ;  /* 0x000000ffff0b0224 */ /* 0x000fe400078e0012 */
[----:B------:R-:W-:Y:S01]  /*2c40*/  @P0 IMAD.MOV.U32 R21, RZ, RZ, R7 ;  /* 0x000000ffff150224 */ /* 0x000fe200078e0007 */
[----:B------:R-:W-:Y:S06]  /*2c50*/  BRA `(.L_x_21) ;  /* 0x0000000c00cc7947 */ /* 0x000fec0003800000 */
.L_x_20:
[----:B------:R0:W5:Y:S01]  /*2c60*/  LDG.E.64 R24, desc[UR6][R16.64+0x18] ;  /* 0x0000180610187981 */ /* 0x000162000c1e1b00 */
[----:B------:R-:W-:Y:S01]  /*2c70*/  ISETP.NE.AND P0, PT, R15, 0x1, PT ;  /* 0x000000010f00780c */ /* 0x000fe20003f05270 */
[----:B------:R-:W-:Y:S01]  /*2c80*/  BSSY.RECONVERGENT B0, `(.L_x_22) ;  /* 0x00000e8000007945 */ /* 0x000fe20003800200 */
[----:B------:R-:W-:Y:S02]  /*2c90*/  IMAD.MOV.U32 R36, RZ, RZ, R22 ;  /* 0x000000ffff247224 */ /* 0x000fe400078e0016 */
[----:B------:R-:W-:Y:S02]  /*2ca0*/  IMAD.MOV.U32 R37, RZ, RZ, R23 ;  /* 0x000000ffff257224 */ /* 0x000fe400078e0017 */
[----:B------:R-:W-:-:S07]  /*2cb0*/  IMAD.MOV.U32 R15, RZ, RZ, RZ ;  /* 0x000000ffff0f7224 */ /* 0x000fce00078e00ff */
[----:B0-----:R-:W-:Y:S05]  /*2cc0*/  @!P0 BRA `(.L_x_23) ;  /* 0x0000000c008c8947 */ /* 0x001fea0003800000 */
[----:B------:R-:W-:Y:S01]  /*2cd0*/  SHF.R.U32.HI R8, RZ, 0x2, R21 ;  /* 0x00000002ff087819 */ /* 0x000fe20000011615 */
[----:B------:R-:W-:Y:S01]  /*2ce0*/  IMAD.MOV.U32 R28, RZ, RZ, 0x0 ;  /* 0x00000000ff1c7424 */ /* 0x000fe200078e00ff */
[----:B------:R-:W-:Y:S01]  /*2cf0*/  SHF.R.U32.HI R10, RZ, 0x2, R7 ;  /* 0x00000002ff0a7819 */ /* 0x000fe20000011607 */
[----:B------:R-:W-:Y:S01]  /*2d00*/  IMAD.MOV.U32 R29, RZ, RZ, 0x3ca00000 ;  /* 0x3ca00000ff1d7424 */ /* 0x000fe200078e00ff */
[----:B------:R-:W-:Y:S01]  /*2d10*/  LOP3.LUT R11, R8, R21, RZ, 0x3c, !PT ;  /* 0x00000015080b7212 */ /* 0x000fe200078e3cff */
[----:B------:R-:W-:Y:S01]  /*2d20*/  BSSY.RECONVERGENT B1, `(.L_x_24) ;  /* 0x0000074000017945 */ /* 0x000fe20003800200 */
[----:B------:R-:W-:Y:S02]  /*2d30*/  SHF.L.U32 R8, R9, 0x4, RZ ;  /* 0x0000000409087819 */ /* 0x000fe400000006ff */
[----:B------:R-:W-:Y:S01]  /*2d40*/  LOP3.LUT R10, R10, R7, RZ, 0x3c, !PT ;  /* 0x000000070a0a7212 */ /* 0x000fe200078e3cff */
[----:B------:R-:W-:Y:S01]  /*2d50*/  IMAD.SHL.U32 R15, R11, 0x2, RZ ;  /* 0x000000020b0f7824 */ /* 0x000fe200078e00ff */
[----:B------:R-:W-:-:S04]  /*2d60*/  SHF.R.U32.HI R17, RZ, 0x2, R18 ;  /* 0x00000002ff117819 */ /* 0x000fc80000011612 */
[----:B------:R-:W-:Y:S02]  /*2d70*/  LOP3.LUT R8, R9, R8, R15, 0x96, !PT ;  /* 0x0000000809087212 */ /* 0x000fe400078e960f */
[----:B------:R-:W-:Y:S02]  /*2d80*/  LOP3.LUT R17, R17, R18, RZ, 0x3c, !PT ;  /* 0x0000001211117212 */ /* 0x000fe400078e3cff */
        /* <DEDUP_REMOVED lines=8> */
[----:B------:R-:W-:-:S03]  /*2e10*/  IADD3 R8, PT, PT, R20, 0xb0f8a, R11 ;  /* 0x000b0f8a14087810 */ /* 0x000fc60007ffe00b */
[----:B------:R-:W-:Y:S02]  /*2e20*/  IMAD.SHL.U32 R16, R10, 0x2, RZ ;  /* 0x000000020a107824 */ /* 0x000fe400078e00ff */
[----:B------:R-:W-:-:S03]  /*2e30*/  IMAD.WIDE.U32 R8, R8, 0x200000, RZ ;  /* 0x0020000008087825 */ /* 0x000fc600078e00ff */
[----:B------:R-:W-:Y:S02]  /*2e40*/  LOP3.LUT R8, R8, R15, RZ, 0x3c, !PT ;  /* 0x0000000f08087212 */ /* 0x000fe400078e3cff */
[----:B------:R-:W-:-:S04]  /*2e50*/  SHF.L.U32 R15, R11, 0x4, RZ ;  /* 0x000000040b0f7819 */ /* 0x000fc800000006ff */
[----:B------:R-:W0:Y:S01]  /*2e60*/  I2F.F64.U64 R8, R8 ;  /* 0x0000000800087312 */ /* 0x000e220000301800 */
[----:B------:R-:W-:-:S04]  /*2e70*/  LOP3.LUT R16, R10, R16, R15, 0x96, !PT ;  /* 0x000000100a107212 */ /* 0x000fc800078e960f */
[----:B------:R-:W-:Y:S01]  /*2e80*/  LOP3.LUT R15, R16, R11, RZ, 0x3c, !PT ;  /* 0x0000000b100f7212 */ /* 0x000fe200078e3cff */
[----:B------:R-:W-:-:S03]  /*2e90*/  IMAD.SHL.U32 R16, R17, 0x2, RZ ;  /* 0x0000000211107824 */ /* 0x000fc600078e00ff */
[C---:B------:R-:W-:Y:S01]  /*2ea0*/  IADD3 R21, PT, PT, R20.reuse, 0x10974f, R15 ;  /* 0x0010974f14157810 */ /* 0x040fe20007ffe00f */
[----:B------:R-:W-:Y:S01]  /*2eb0*/  IMAD.SHL.U32 R10, R15, 0x10, RZ ;  /* 0x000000100f0a7824 */ /* 0x000fe200078e00ff */
[----:B------:R-:W-:Y:S01]  /*2ec0*/  IADD3 R20, PT, PT, R20, 0x161f14, RZ ;  /* 0x00161f1414147810 */ /* 0x000fe20007ffe0ff */
[----:B0-----:R-:W-:-:S03]  /*2ed0*/  DFMA R18, R8, R28, 5.5511151231257827021e-17 ;  /* 0x3c9000000812742b */ /* 0x001fc6000000001c */
[----:B------:R-:W-:-:S04]  /*2ee0*/  LOP3.LUT R10, R17, R16, R10, 0x96, !PT ;  /* 0x00000010110a7212 */ /* 0x000fc800078e960a */
[----:B------:R-:W-:-:S03]  /*2ef0*/  LOP3.LUT R9, R10, R15, RZ, 0x3c, !PT ;  /* 0x0000000f0a097212 */ /* 0x000fc600078e3cff */
[----:B------:R-:W-:Y:S01]  /*2f00*/  ISETP.GT.AND P0, PT, R19, 0xfffff, PT ;  /* 0x000fffff1300780c */ /* 0x000fe20003f04270 */
[----:B------:R-:W-:Y:S02]  /*2f10*/  IMAD.MOV.U32 R16, RZ, RZ, R18 ;  /* 0x000000ffff107224 */ /* 0x000fe400078e0012 */
[----:B------:R-:W-:Y:S02]  /*2f20*/  IMAD.MOV.U32 R17, RZ, RZ, R19 ;  /* 0x000000ffff117224 */ /* 0x000fe400078e0013 */
[----:B------:R-:W-:Y:S02]  /*2f30*/  IMAD.IADD R22, R9, 0x1, R20 ;  /* 0x0000000109167824 */ /* 0x000fe400078e0214 */
[----:B------:R-:W-:Y:S02]  /*2f40*/  IMAD.MOV.U32 R26, RZ, RZ, R18 ;  /* 0x000000ffff1a7224 */ /* 0x000fe400078e0012 */
[----:B------:R-:W-:-:S04]  /*2f50*/  IMAD.WIDE.U32 R22, R22, 0x200000, RZ ;  /* 0x0020000016167825 */ /* 0x000fc800078e00ff */
[----:B------:R-:W-:Y:S01]  /*2f60*/  @!P0 DMUL R16, R16, 1.80143985094819840000e+16 ;  /* 0x4350000010108828 */ /* 0x000fe20000000000 */
[----:B------:R-:W-:Y:S01]  /*2f70*/  LOP3.LUT R22, R22, R21, RZ, 0x3c, !PT ;  /* 0x0000001516167212 */ /* 0x000fe200078e3cff */
[----:B------:R-:W-:-:S05]  /*2f80*/  IMAD.MOV.U32 R21, RZ, RZ, R19 ;  /* 0x000000ffff157224 */ /* 0x000fca00078e0013 */
[----:B------:R-:W0:Y:S03]  /*2f90*/  I2F.F64.U64 R22, R22 ;  /* 0x0000001600167312 */ /* 0x000e260000301800 */
[----:B------:R-:W-:Y:S02]  /*2fa0*/  @!P0 MOV R21, R17 ;  /* 0x0000001100158202 */ /* 0x000fe40000000f00 */
[----:B------:R-:W-:-:S03]  /*2fb0*/  @!P0 MOV R26, R16 ;  /* 0x00000010001a8202 */ /* 0x000fc60000000f00 */
[----:B------:R-:W-:-:S05]  /*2fc0*/  VIADD R8, R21, 0xffffffff ;  /* 0xffffffff15087836 */ /* 0x000fca0000000000 */
[----:B------:R-:W-:Y:S01]  /*2fd0*/  ISETP.GT.U32.AND P1, PT, R8, 0x7feffffe, PT ;  /* 0x7feffffe0800780c */ /* 0x000fe20003f24070 */
[----:B------:R-:W-:Y:S01]  /*2fe0*/  IMAD.MOV.U32 R8, RZ, RZ, -0x3ff ;  /* 0xfffffc01ff087424 */ /* 0x000fe200078e00ff */
[----:B0-----:R-:W-:Y:S01]  /*2ff0*/  DFMA R28, R22, 2.2204460492503130808e-16, R28 ;  /* 0x3cb00000161c782b */ /* 0x001fe2000000001c */
[----:B------:R-:W-:-:S10]  /*3000*/  @!P0 IMAD.MOV.U32 R8, RZ, RZ, -0x435 ;  /* 0xfffffbcbff088424 */ /* 0x000fd400078e00ff */
[----:B------:R-:W-:Y:S05]  /*3010*/  @P1 BRA `(.L_x_25) ;  /* 0x0000000000f81947 */ /* 0x000fea0003800000 */
[C---:B------:R-:W-:Y:S01]  /*3020*/  LOP3.LUT R10, R21.reuse, 0xfffff, RZ, 0xc0, !PT ;  /* 0x000fffff150a7812 */ /* 0x040fe200078ec0ff */
[----:B------:R-:W-:Y:S01]  /*3030*/  IMAD.MOV.U32 R16, RZ, RZ, RZ ;  /* 0x000000ffff107224 */ /* 0x000fe200078e00ff */
[----:B------:R-:W-:Y:S01]  /*3040*/  MOV R33, 0x3ed0ee25 ;  /* 0x3ed0ee2500217802 */ /* 0x000fe20000000f00 */
[----:B------:R-:W-:Y:S01]  /*3050*/  IMAD.MOV.U32 R32, RZ, RZ, -0x748574fc ;  /* 0x8b7a8b04ff207424 */ /* 0x000fe200078e00ff */
        /* <DEDUP_REMOVED lines=28> */
[----:B------:R-:W-:-:S05]  /*3220*/  DFMA R32, R26, -R18, R32 ;  /* 0x800000121a20722b */ /* 0x000fca0000000020 */
[----:B------:R-:W-:Y:S01]  /*3230*/  DFMA R34, R22, R30, UR8 ;  /* 0x0000000816227e2b */ /* 0x000fe2000800001e */
[----:B------:R-:W-:Y:S01]  /*3240*/  UMOV UR8, 0x923be72d ;  /* 0x923be72d00087882 */ /* 0x000fe20000000000 */
[----:B------:R-:W-:Y:S01]  /*3250*/  UMOV UR9, 0x3f624924 ;  /* 0x3f62492400097882 */ /* 0x000fe20000000000 */
[----:B------:R-:W-:Y:S01]  /*3260*/  LOP3.LUT R30, R8, 0x80000000, RZ, 0x3c, !PT ;  /* 0x80000000081e7812 */ /* 0x000fe200078e3cff */
[----:B------:R-:W-:Y:S01]  /*3270*/  IMAD.MOV.U32 R31, RZ, RZ, 0x43300000 ;  /* 0x43300000ff1f7424 */ /* 0x000fe200078e00ff */
[----:B------:R-:W-:-:S03]  /*3280*/  DMUL R32, R16, R32 ;  /* 0x0000002010207228 */ /* 0x000fc60000000000 */
[----:B------:R-:W-:Y:S01]  /*3290*/  DFMA R34, R22, R34, UR8 ;  /* 0x0000000816227e2b */ /* 0x000fe20008000022 */
[----:B------:R-:W-:Y:S01]  /*32a0*/  UMOV UR8, 0x9999a3c4 ;  /* 0x9999a3c400087882 */ /* 0x000fe20000000000 */
[----:B------:R-:W-:-:S06]  /*32b0*/  UMOV UR9, 0x3f899999 ;  /* 0x3f89999900097882 */ /* 0x000fcc0000000000 */
[----:B------:R-:W-:Y:S01]  /*32c0*/  DFMA R34, R22, R34, UR8 ;  /* 0x0000000816227e2b */ /* 0x000fe20008000022 */
[----:B------:R-:W-:Y:S01]  /*32d0*/  UMOV UR8, 0x80000000 ;  /* 0x8000000000087882 */ /* 0x000fe20000000000 */
[----:B------:R-:W-:Y:S02]  /*32e0*/  UMOV UR9, 0x43300000 ;  /* 0x4330000000097882 */ /* 0x000fe40000000000 */
        /* <DEDUP_REMOVED lines=17> */
.L_x_25:
[----:B------:R-:W-:Y:S01]  /*3400*/  IMAD.MOV.U32 R18, RZ, RZ, 0x0 ;  /* 0x00000000ff127424 */ /* 0x000fe200078e00ff */
[----:B------:R-:W-:Y:S01]  /*3410*/  LOP3.LUT P0, RZ, R17, 0x7fffffff, RZ, 0xc0, !PT ;  /* 0x7fffffff11ff7812 */ /* 0x000fe2000780c0ff */
[----:B------:R-:W-:-:S06]  /*3420*/  IMAD.MOV.U32 R19, RZ, RZ, 0x7ff00000 ;  /* 0x7ff00000ff137424 */ /* 0x000fcc00078e00ff */
[----:B------:R-:W-:-:S10]  /*3430*/  DFMA R18, R16, R18, +INF ;  /* 0x7ff000001012742b */ /* 0x000fd40000000012 */
[----:B------:R-:W-:Y:S02]  /*3440*/  FSEL R34, R18, RZ, P0 ;  /* 0x000000ff12227208 */ /* 0x000fe40000000000 */
[----:B------:R-:W-:-:S07]  /*3450*/  FSEL R35, R19, -QNAN , P0 ;  /* 0xfff0000013237808 */ /* 0x000fce0000000000 */
.L_x_26:
[----:B------:R-:W-:Y:S05]  /*3460*/  BSYNC.RECONVERGENT B1 ;  /* 0x0000000000017941 */ /* 0x000fea0003800200 */
.L_x_24:
[----:B------:R-:W-:Y:S01]  /*3470*/  DMUL R16, RZ, R28 ;  /* 0x0000001cff107228 */ /* 0x000fe20000000000 */
[----:B------:R-:W-:Y:S01]  /*3480*/  SHF.L.U32 R8, R29, 0x1, RZ ;  /* 0x000000011d087819 */ /* 0x000fe200000006ff */
[----:B------:R-:W-:Y:S01]  /*3490*/  UMOV UR8, 0x33145c07 ;  /* 0x33145c0700087882 */ /* 0x000fe20000000000 */
[----:B------:R-:W-:Y:S01]  /*34a0*/  UMOV UR9, 0x3ca1a626 ;  /* 0x3ca1a62600097882 */ /* 0x000fe20000000000 */
[----:B------:R-:W-:Y:S01]  /*34b0*/  MOV R30, 0x2cb0d246 ;  /* 0x2cb0d246001e7802 */ /* 0x000fe20000000f00 */
[----:B------:R-:W-:Y:S01]  /*34c0*/  IMAD.MOV.U32 R31, RZ, RZ, 0x3e5ae5f1 ;  /* 0x3e5ae5f1ff1f7424 */ /* 0x000fe200078e00ff */
[----:B------:R-:W-:Y:S01]  /*34d0*/  ISETP.GT.U32.AND P0, PT, R8, -0x79800000, PT ;  /* 0x868000000800780c */ /* 0x000fe20003f04070 */
[----:B------:R-:W-:Y:S01]  /*34e0*/  UMOV UR10, 0xf9785eba ;  /* 0xf9785eba000a7882 */ /* 0x000fe20000000000 */
[----:B------:R-:W-:Y:S01]  /*34f0*/  UMOV UR11, 0x3de5db65 ;  /* 0x3de5db65000b7882 */ /* 0x000fe20000000000 */
[----:B------:R-:W-:Y:S01]  /*3500*/  IMAD.MOV.U32 R26, RZ, RZ, -0x3e107ad8 ;  /* 0xc1ef8528ff1a7424 */ /* 0x000fe200078e00ff */
[----:B------:R-:W-:Y:S01]  /*3510*/  FSEL R17, R17, R29, P0 ;  /* 0x0000001d11117208 */ /* 0x000fe20000000000 */
[----:B------:R-:W-:Y:S01]  /*3520*/  IMAD.MOV.U32 R27, RZ, RZ, 0x3e21eea7 ;  /* 0x3e21eea7ff1b7424 */ /* 0x000fe200078e00ff */
[----:B------:R-:W-:Y:S01]  /*3530*/  FSEL R28, R16, R28, P0 ;  /* 0x0000001c101c7208 */ /* 0x000fe20000000000 */
[----:B------:R-:W-:Y:S01]  /*3540*/  DMUL R34, R34, -2 ;  /* 0xc000000022227828 */ /* 0x000fe20000000000 */
[----:B------:R-:W-:Y:S01]  /*3550*/  IMAD.MOV.U32 R38, RZ, RZ, 0x0 ;  /* 0x00000000ff267424 */ /* 0x000fe200078e00ff */
[----:B------:R-:W-:Y:S01]  /*3560*/  BSSY.RECONVERGENT B1, `(.L_x_27) ;  /* 0x000004d000017945 */ /* 0x000fe20003800200 */
[----:B------:R-:W-:-:S02]  /*3570*/  VIADD R29, R17, 0x100000 ;  /* 0x00100000111d7836 */ /* 0x000fc40000000000 */
[----:B------:R-:W-:Y:S02]  /*3580*/  IMAD.MOV.U32 R16, RZ, RZ, R28 ;  /* 0x000000ffff107224 */ /* 0x000fe400078e001c */
[----:B------:R-:W0:Y:S01]  /*3590*/  FRND.F64 R18, R28 ;  /* 0x0000001c00127313 */ /* 0x000e220000301800 */
[----:B------:R-:W-:-:S07]  /*35a0*/  IMAD.MOV.U32 R39, RZ, RZ, 0x3fd80000 ;  /* 0x3fd80000ff277424 */ /* 0x000fce00078e00ff */
[----:B------:R-:W1:Y:S01]  /*35b0*/  F2I.S64.F64 R28, R28 ;  /* 0x0000001c001c7311 */ /* 0x000e620000301900 */
[----:B0-----:R-:W-:-:S08]  /*35c0*/  DFMA R18, R18, -0.5, R16 ;  /* 0xbfe000001212782b */ /* 0x001fd00000000010 */
[C---:B------:R-:W-:Y:S01]  /*35d0*/  DMUL R22, R18.reuse, UR8 ;  /* 0x0000000812167c28 */ /* 0x040fe20008000000 */
[----:B------:R-:W-:Y:S01]  /*35e0*/  UMOV UR8, 0x54442d18 ;  /* 0x54442d1800087882 */ /* 0x000fe20000000000 */
[----:B------:R-:W-:Y:S01]  /*35f0*/  UMOV UR9, 0x400921fb ;  /* 0x400921fb00097882 */ /* 0x000fe20000000000 */
[C---:B-1----:R-:W-:Y:S02]  /*3600*/  LOP3.LUT R8, R28.reuse, 0x1, RZ, 0xc0, !PT ;  /* 0x000000011c087812 */ /* 0x042fe400078ec0ff */
[----:B------:R-:W-:Y:S02]  /*3610*/  LOP3.LUT P1, RZ, R28, 0x2, RZ, 0xc0, !PT ;  /* 0x000000021cff7812 */ /* 0x000fe4000782c0ff */
[----:B------:R-:W-:Y:S01]  /*3620*/  ISETP.NE.U32.AND P0, PT, R8, 0x1, PT ;  /* 0x000000010800780c */ /* 0x000fe20003f05070 */
[----:B------:R-:W-:Y:S01]  /*3630*/  DFMA R22, R18, UR8, R22 ;  /* 0x0000000812167c2b */ /* 0x000fe20008000016 */
[----:B------:R-:W-:Y:S01]  /*3640*/  UMOV UR8, 0x20fd8164 ;  /* 0x20fd816400087882 */ /* 0x000fe20000000000 */
[----:B------:R-:W-:Y:S01]  /*3650*/  UMOV UR9, 0x3da8ff83 ;  /* 0x3da8ff8300097882 */ /* 0x000fe20000000000 */
[----:B------:R-:W-:-:S05]  /*3660*/  ISETP.NE.U32.AND.EX P0, PT, RZ, RZ, PT, P0 ;  /* 0x000000ffff00720c */ /* 0x000fca0003f05100 */
[----:B------:R-:W-:-:S08]  /*3670*/  DMUL R18, R22, R22 ;  /* 0x0000001616127228 */ /* 0x000fd00000000000 */
[C---:B------:R-:W-:Y:S01]  /*3680*/  DFMA R30, R18.reuse, UR10, -R30 ;  /* 0x0000000a121e7c2b */ /* 0x040fe2000800081e */
[----:B------:R-:W-:Y:S01]  /*3690*/  UMOV UR10, 0x69ace392 ;  /* 0x69ace392000a7882 */ /* 0x000fe20000000000 */
[----:B------:R-:W-:Y:S01]  /*36a0*/  DFMA R26, R18, -UR8, R26 ;  /* 0x80000008121a7c2b */ /* 0x000fe2000800001a */
        /* <DEDUP_REMOVED lines=17> */
[----:B------:R-:W-:Y:S01]  /*37c0*/  UMOV UR11, 0x3fc55555 ;  /* 0x3fc55555000b7882 */ /* 0x000fe20000000000 */
[C---:B------:R-:W-:Y:S01]  /*37d0*/  DFMA R32, R18.reuse, R26, -UR8 ;  /* 0x8000000812207e2b */ /* 0x040fe2000800001a */
[----:B------:R-:W-:Y:S01]  /*37e0*/  UMOV UR8, 0x55555551 ;  /* 0x5555555100087882 */ /* 0x000fe20000000000 */
[----:B------:R-:W0:Y:S01]  /*37f0*/  MUFU.RSQ64H R27, R35 ;  /* 0x00000023001b7308 */ /* 0x000e220000001c00 */
[----:B------:R-:W-:Y:S01]  /*3800*/  VIADD R26, R35, 0xfcb00000 ;  /* 0xfcb00000231a7836 */ /* 0x000fe20000000000 */
[----:B------:R-:W-:Y:S01]  /*3810*/  UMOV UR9, 0x3fa55555 ;  /* 0x3fa5555500097882 */ /* 0x000fe20000000000 */
        /* <DEDUP_REMOVED lines=8> */
[----:B------:R-:W-:-:S07]  /*38a0*/  LOP3.LUT R21, R31, 0x80000000, RZ, 0x3c, !PT ;  /* 0x800000001f157812 */ /* 0x000fce00078e3cff */
[----:B------:R-:W-:Y:S02]  /*38b0*/  DFMA R38, R22, R38, 0.5 ;  /* 0x3fe000001626742b */ /* 0x000fe40000000026 */
[----:B------:R-:W-:-:S08]  /*38c0*/  DMUL R22, R26, R22 ;  /* 0x000000161a167228 */ /* 0x000fd00000000000 */
[----:B------:R-:W-:Y:S01]  /*38d0*/  DFMA R38, R38, R22, R26 ;  /* 0x000000162626722b */ /* 0x000fe2000000001a */
[----:B------:R-:W-:Y:S02]  /*38e0*/  FSEL R23, R19, R31, !P0 ;  /* 0x0000001f13177208 */ /* 0x000fe40004000000 */
[----:B------:R-:W-:Y:S02]  /*38f0*/  FSEL R22, R18, R30, !P0 ;  /* 0x0000001e12167208 */ /* 0x000fe40004000000 */
[----:B------:R-:W-:-:S03]  /*3900*/  FSEL R18, R30, R18, !P0 ;  /* 0x000000121e127208 */ /* 0x000fc60004000000 */
[----:B------:R-:W-:Y:S01]  /*3910*/  DMUL R32, R34, R38 ;  /* 0x0000002622207228 */ /* 0x000fe20000000000 */
[----:B------:R-:W-:Y:S01]  /*3920*/  FSEL R19, R21, R19, !P0 ;  /* 0x0000001315137208 */ /* 0x000fe20004000000 */
[----:B------:R-:W-:Y:S01]  /*3930*/  VIADD R31, R39, 0xfff00000 ;  /* 0xfff00000271f7836 */ /* 0x000fe20000000000 */
[----:B------:R-:W-:Y:S01]  /*3940*/  @P1 LOP3.LUT R29, R23, 0x80000000, RZ, 0x3c, !PT ;  /* 0x80000000171d1812 */ /* 0x000fe200078e3cff */
[----:B------:R-:W-:Y:S01]  /*3950*/  IMAD.MOV.U32 R30, RZ, RZ, R38 ;  /* 0x000000ffff1e7224 */ /* 0x000fe200078e0026 */
[----:B------:R-:W-:Y:S02]  /*3960*/  ISETP.GE.U32.AND P0, PT, R26, 0x7ca00000, PT ;  /* 0x7ca000001a00780c */ /* 0x000fe40003f06070 */
[----:B------:R-:W-:Y:S01]  /*3970*/  @P1 MOV R23, R29 ;  /* 0x0000001d00171202 */ /* 0x000fe20000000f00 */
[----:B------:R-:W-:Y:S01]  /*3980*/  DFMA R28, R32, -R32, R34 ;  /* 0x80000020201c722b */ /* 0x000fe20000000022 */
[----:B------:R-:W-:-:S05]  /*3990*/  @P1 LOP3.LUT R21, R19, 0x80000000, RZ, 0x3c, !PT ;  /* 0x8000000013151812 */ /* 0x000fca00078e3cff */
[----:B------:R-:W-:Y:S02]  /*39a0*/  @P1 IMAD.MOV.U32 R19, RZ, RZ, R21 ;  /* 0x000000ffff131224 */ /* 0x000fe400078e0015 */
[----:B------:R-:W-:Y:S02]  /*39b0*/  DFMA R36, R28, R30, R32 ;  /* 0x0000001e1c24722b */ /* 0x000fe40000000020 */
[----:B------:R-:W-:Y:S09]  /*39c0*/  @!P0 BRA `(.L_x_28) ;  /* 0x0000000000188947 */ /* 0x000ff20003800000 */
[----:B------:R-:W-:Y:S01]  /*39d0*/  IMAD.MOV.U32 R30, RZ, RZ, R38 ;  /* 0x000000ffff1e7224 */ /* 0x000fe200078e0026 */
[----:B------:R-:W-:Y:S02]  /*39e0*/  MOV R27, R35 ;  /* 0x00000023001b7202 */ /* 0x000fe40000000f00 */
[----:B------:R-:W-:-:S07]  /*39f0*/  MOV R8, 0x3a10 ;  /* 0x00003a1000087802 */ /* 0x000fce0000000f00 */
[----:B-----5:R-:W-:Y:S05]  /*3a00*/  CALL.REL.NOINC `($__internal_0_$__cuda_sm20_dsqrt_rn_f64_mediumpath_v1) ;  /* 0x0000000000dc7944 */ /* 0x020fea0003c00000 */
[----:B------:R-:W-:Y:S02]  /*3a10*/  IMAD.MOV.U32 R36, RZ, RZ, R26 ;  /* 0x000000ffff247224 */ /* 0x000fe400078e001a */
[----:B------:R-:W-:-:S07]  /*3a20*/  IMAD.MOV.U32 R37, RZ, RZ, R27 ;  /* 0x000000ffff257224 */ /* 0x000fce00078e001b */
.L_x_28:
[----:B------:R-:W-:Y:S05]  /*3a30*/  BSYNC.RECONVERGENT B1 ;  /* 0x0000000000017941 */ /* 0x000fea0003800200 */
.L_x_27:
[----:B------:R-:W0:Y:S01]  /*3a40*/  FRND.F64.TRUNC R26, R16 ;  /* 0x00000010001a7313 */ /* 0x000e22000030d800 */
[----:B------:R-:W-:Y:S01]  /*3a50*/  DMUL R28, RZ, R16 ;  /* 0x00000010ff1c7228 */ /* 0x000fe20000000000 */
[----:B------:R-:W-:Y:S01]  /*3a60*/  MOV R21, R6 ;  /* 0x0000000600157202 */ /* 0x000fe20000000f00 */
[----:B0-----:R-:W-:Y:S02]  /*3a70*/  DSETP.NEU.AND P0, PT, R16, R26, PT ;  /* 0x0000001a1000722a */ /* 0x001fe40003f0d000 */
[----:B------:R-:W-:Y:S01]  /*3a80*/  DADD R26, RZ, R18 ;  /* 0x00000000ff1a7229 */ /* 0x000fe20000000012 */
[----:B------:R-:W-:-:S05]  /*3a90*/  IMAD.MOV.U32 R18, RZ, RZ, R15 ;  /* 0x000000ffff127224 */ /* 0x000fca00078e000f */
[----:B------:R-:W-:Y:S01]  /*3aa0*/  FSEL R28, R28, R22, !P0 ;  /* 0x000000161c1c7208 */ /* 0x000fe20004000000 */
[----:B------:R-:W-:Y:S01]  /*3ab0*/  IMAD.MOV.U32 R19, RZ, RZ, R11 ;  /* 0x000000ffff137224 */ /* 0x000fe200078e000b */
[----:B------:R-:W-:Y:S01]  /*3ac0*/  FSEL R29, R29, R23, !P0 ;  /* 0x000000171d1d7208 */ /* 0x000fe20004000000 */
[----:B------:R-:W-:Y:S01]  /*3ad0*/  IMAD.MOV.U32 R15, RZ, RZ, 0x1 ;  /* 0x00000001ff0f7424 */ /* 0x000fe200078e00ff */
[----:B------:R-:W-:-:S04]  /*3ae0*/  DMUL R22, R26, R36 ;  /* 0x000000241a167228 */ /* 0x000fc80000000000 */
[----:B------:R-:W-:-:S11]  /*3af0*/  DMUL R36, R36, R28 ;  /* 0x0000001c24247228 */ /* 0x000fd60000000000 */
.L_x_23:
[----:B------:R-:W-:Y:S05]  /*3b00*/  BSYNC.RECONVERGENT B0 ;  /* 0x0000000000007941 */ /* 0x000fea0003800200 */
.L_x_22:
        /* <DEDUP_REMOVED lines=8> */
.L_x_21:
[----:B------:R-:W-:Y:S01]  /*3b90*/  PRMT R6, R0, 0x9910, RZ ;  /* 0x0000991000067816 */ /* 0x000fe200000000ff */
[----:B-1----:R-:W-:Y:S01]  /*3ba0*/  IMAD.IADD R17, R17, 0x1, R4 ;  /* 0x0000000111117824 */ /* 0x002fe200078e0204 */
[----:B------:R-:W-:-:S03]  /*3bb0*/  UIADD3 UR4, UPT, UPT, UR4, 0x1, URZ ;  /* 0x0000000104047890 */ /* 0x000fc6000fffe0ff */
[----:B------:R-:W-:Y:S01]  /*3bc0*/  IMAD R7, R6, -0x7777, RZ ;  /* 0xffff888906077824 */ /* 0x000fe200078e02ff */
[----:B------:R-:W-:-:S04]  /*3bd0*/  UISETP.NE.AND UP0, UPT, UR4, 0x258, UPT ;  /* 0x000002580400788c */ /* 0x000fc8000bf05270 */
[----:B------:R-:W-:Y:S02]  /*3be0*/  LEA.HI.SX32 R6, R7, R0, 0x10 ;  /* 0x0000000007067211 */ /* 0x000fe400078f82ff */
[----:B------:R-:W-:Y:S02]  /*3bf0*/  IADD3 R0, PT, PT, R0, 0x1, RZ ;  /* 0x0000000100007810 */ /* 0x000fe40007ffe0ff */
[C---:B------:R-:W-:Y:S02]  /*3c00*/  LOP3.LUT R7, R6.reuse, 0xffff, RZ, 0xc0, !PT ;  /* 0x0000ffff06077812 */ /* 0x040fe400078ec0ff */
[----:B0-----:R-:W-:Y:S02]  /*3c10*/  PRMT R16, R6, 0x9910, RZ ;  /* 0x0000991006107816 */ /* 0x001fe400000000ff */
[----:B------:R-:W-:Y:S02]  /*3c20*/  SHF.R.U32.HI R6, RZ, 0xf, R7 ;  /* 0x0000000fff067819 */ /* 0x000fe40000011607 */
[----:B------:R-:W-:-:S04]  /*3c30*/  MOV R7, R16 ;  /* 0x0000001000077202 */ /* 0x000fc80000000f00 */
[----:B------:R-:W-:-:S04]  /*3c40*/  LEA.HI.SX32 R6, R7, R6, 0x1b ;  /* 0x0000000607067211 */ /* 0x000fc800078fdaff */
[----:B------:R-:W-:-:S05]  /*3c50*/  PRMT R6, R6, 0x9910, RZ ;  /* 0x0000991006067816 */ /* 0x000fca00000000ff */
[----:B------:R-:W-:-:S05]  /*3c60*/  IMAD.SHL.U32 R6, R6, 0x4, RZ ;  /* 0x0000000406067824 */ /* 0x000fca00078e00ff */
[----:B------:R-:W-:-:S04]  /*3c70*/  LOP3.LUT R7, R6, 0xfffffffc, RZ, 0xc0, !PT ;  /* 0xfffffffc06077812 */ /* 0x000fc800078ec0ff */
[----:B------:R0:W1:Y:S02]  /*3c80*/  LDC R6, c[0x3][R7+0x48] ;  /* 0x00c0120007067b82 */ /* 0x0000640000000800 */
[----:B0-----:R-:W-:Y:S02]  /*3c90*/  IMAD.MOV.U32 R7, RZ, RZ, R3 ;  /* 0x000000ffff077224 */ /* 0x001fe400078e0003 */
[----:B-1----:R-:W-:-:S05]  /*3ca0*/  IMAD R6, R6, -0x2, R17 ;  /* 0xfffffffe06067824 */ /* 0x002fca00078e0211 */
[----:B------:R-:W-:Y:S01]  /*3cb0*/  VIMNMX R4, PT, PT, RZ, R6, !PT ;  /* 0x00000006ff047248 */ /* 0x000fe20007fe0100 */
[----:B------:R-:W-:Y:S01]  /*3cc0*/  IMAD.MOV.U32 R6, RZ, RZ, R2 ;  /* 0x000000ffff067224 */ /* 0x000fe200078e0002 */
[----:B------:R-:W-:-:S04]  /*3cd0*/  IADD3 R2, P0, PT, R2, UR12, RZ ;  /* 0x0000000c02027c10 */ /* 0x000fc8000ff1e0ff */
[----:B------:R1:W-:Y:S01]  /*3ce0*/  STG.E desc[UR6][R6.64], R4 ;  /* 0x0000000406007986 */ /* 0x0003e2000c101906 */
[----:B------:R-:W-:Y:S01]  /*3cf0*/  IADD3.X R3, PT, PT, R3, UR13, RZ, P0, !PT ;  /* 0x0000000d03037c10 */ /* 0x000fe200087fe4ff */
[----:B------:R-:W-:Y:S07]  /*3d00*/  BRA.U UP0, `(.L_x_29) ;  /* 0xffffffed00247547 */ /* 0x000fee000b83ffff */
[----:B------:R-:W-:Y:S04]  /*3d10*/  STG.E.64 desc[UR6][R12.64], R20 ;  /* 0x000000140c007986 */ /* 0x000fe8000c101b06 */
[----:B------:R-:W-:Y:S04]  /*3d20*/  STG.E.64 desc[UR6][R12.64+0x8], R10 ;  /* 0x0000080a0c007986 */ /* 0x000fe8000c101b06 */
[----:B------:R-:W-:Y:S04]  /*3d30*/  STG.E.64 desc[UR6][R12.64+0x10], R8 ;  /* 0x000010080c007986 */ /* 0x000fe8000c101b06 */
[----:B------:R-:W-:Y:S04]  /*3d40*/  STG.E.64 desc[UR6][R12.64+0x18], R14 ;  /* 0x0000180e0c007986 */ /* 0x000fe8000c101b06 */
[----:B------:R-:W-:Y:S04]  /*3d50*/  STG.E.64 desc[UR6][R12.64+0x28], R22 ;  /* 0x000028160c007986 */ /* 0x000fe8000c101b06 */
[----:B------:R-:W-:Y:S01]  /*3d60*/  STG.E desc[UR6][R12.64+0x20], R5 ;  /* 0x000020050c007986 */ /* 0x000fe2000c101906 */
[----:B------:R-:W-:Y:S05]  /*3d70*/  EXIT ;  /* 0x000000000000794d */ /* 0x000fea0003800000 */
        .weak           $__internal_0_$__cuda_sm20_dsqrt_rn_f64_mediumpath_v1
        .type           $__internal_0_$__cuda_sm20_dsqrt_rn_f64_mediumpath_v1,@function
        .size           $__internal_0_$__cuda_sm20_dsqrt_rn_f64_mediumpath_v1,(.L_x_88 - $__internal_0_$__cuda_sm20_dsqrt_rn_f64_mediumpath_v1)
$__internal_0_$__cuda_sm20_dsqrt_rn_f64_mediumpath_v1:
[----:B------:R-:W-:Y:S01]  /*3d80*/  ISETP.GE.U32.AND P0, PT, R26, -0x3400000, PT ;  /* 0xfcc000001a00780c */ /* 0x000fe20003f06070 */
[----:B------:R-:W-:Y:S01]  /*3d90*/  BSSY.RECONVERGENT B2, `(.L_x_30) ;  /* 0x0000024000027945 */ /* 0x000fe20003800200 */
[----:B------:R-:W-:-:S11]  /*3da0*/  IMAD.MOV.U32 R26, RZ, RZ, R34 ;  /* 0x000000ffff1a7224 */ /* 0x000fd600078e0022 */
[----:B------:R-:W-:Y:S05]  /*3db0*/  @!P0 BRA `(.L_x_31) ;  /* 0x0000000000208947 */ /* 0x000fea0003800000 */
[----:B------:R-:W-:-:S10]  /*3dc0*/  DFMA.RM R30, R28, R30, R32 ;  /* 0x0000001e1c1e722b */ /* 0x000fd40000004020 */
[----:B------:R-:W-:-:S05]  /*3dd0*/  IADD3 R28, P0, PT, R30, 0x1, RZ ;  /* 0x000000011e1c7810 */ /* 0x000fca0007f1e0ff */
[----:B------:R-:W-:-:S06]  /*3de0*/  IMAD.X R29, RZ, RZ, R31, P0 ;  /* 0x000000ffff1d7224 */ /* 0x000fcc00000e061f */
[----:B------:R-:W-:-:S08]  /*3df0*/  DFMA.RP R26, -R30, R28, R26 ;  /* 0x0000001c1e1a722b */ /* 0x000fd0000000811a */
[----:B------:R-:W-:-:S06]  /*3e00*/  DSETP.GT.AND P0, PT, R26, RZ, PT ;  /* 0x000000ff1a00722a */ /* 0x000fcc0003f04000 */
[----:B------:R-:W-:Y:S02]  /*3e10*/  FSEL R28, R28, R30, P0 ;  /* 0x0000001e1c1c7208 */ /* 0x000fe40000000000 */
[----:B------:R-:W-:Y:S01]  /*3e20*/  FSEL R29, R29, R31, P0 ;  /* 0x0000001f1d1d7208 */ /* 0x000fe20000000000 */
[----:B------:R-:W-:Y:S06]  /*3e30*/  BRA `(.L_x_32) ;  /* 0x0000000000647947 */ /* 0x000fec0003800000 */
.L_x_31:
[----:B------:R-:W-:-:S14]  /*3e40*/  DSETP.NE.AND P0, PT, R26, RZ, PT ;  /* 0x000000ff1a00722a */ /* 0x000fdc0003f05000 */
[----:B------:R-:W-:Y:S05]  /*3e50*/  @!P0 BRA `(.L_x_33) ;  /* 0x0000000000588947 */ /* 0x000fea0003800000 */
[----:B------:R-:W-:-:S13]  /*3e60*/  ISETP.GE.AND P0, PT, R27, RZ, PT ;  /* 0x000000ff1b00720c */ /* 0x000fda0003f06270 */
[----:B------:R-:W-:Y:S02]  /*3e70*/  @!P0 IMAD.MOV.U32 R28, RZ, RZ, 0x0 ;  /* 0x00000000ff1c8424 */ /* 0x000fe400078e00ff */
[----:B------:R-:W-:Y:S01]  /*3e80*/  @!P0 IMAD.MOV.U32 R29, RZ, RZ, -0x80000 ;  /* 0xfff80000ff1d8424 */ /* 0x000fe200078e00ff */
[----:B------:R-:W-:Y:S06]  /*3e90*/  @!P0 BRA `(.L_x_32) ;  /* 0x00000000004c8947 */ /* 0x000fec0003800000 */
[----:B------:R-:W-:-:S13]  /*3ea0*/  ISETP.GT.AND P0, PT, R27, 0x7fefffff, PT ;  /* 0x7fefffff1b00780c */ /* 0x000fda0003f04270 */
[----:B------:R-:W-:Y:S05]  /*3eb0*/  @P0 BRA `(.L_x_33) ;  /* 0x0000000000400947 */ /* 0x000fea0003800000 */
[----:B------:R-:W-:Y:S01]  /*3ec0*/  DMUL R26, R26, 8.11296384146066816958e+31 ;  /* 0x469000001a1a7828 */ /* 0x000fe20000000000 */
[----:B------:R-:W-:Y:S01]  /*3ed0*/  MOV R28, RZ ;  /* 0x000000ff001c7202 */ /* 0x000fe20000000f00 */
[----:B------:R-:W-:Y:S02]  /*3ee0*/  IMAD.MOV.U32 R32, RZ, RZ, 0x0 ;  /* 0x00000000ff207424 */ /* 0x000fe400078e00ff */
[----:B------:R-:W-:Y:S02]  /*3ef0*/  IMAD.MOV.U32 R33, RZ, RZ, 0x3fd80000 ;  /* 0x3fd80000ff217424 */ /* 0x000fe400078e00ff */
[----:B------:R-:W0:Y:S02]  /*3f00*/  MUFU.RSQ64H R29, R27 ;  /* 0x0000001b001d7308 */ /* 0x000e240000001c00 */
[----:B0-----:R-:W-:-:S08]  /*3f10*/  DMUL R30, R28, R28 ;  /* 0x0000001c1c1e7228 */ /* 0x001fd00000000000 */
[----:B------:R-:W-:-:S08]  /*3f20*/  DFMA R30, R26, -R30, 1 ;  /* 0x3ff000001a1e742b */ /* 0x000fd0000000081e */
[----:B------:R-:W-:Y:S02]  /*3f30*/  DFMA R32, R30, R32, 0.5 ;  /* 0x3fe000001e20742b */ /* 0x000fe40000000020 */
[----:B------:R-:W-:-:S08]  /*3f40*/  DMUL R30, R28, R30 ;  /* 0x0000001e1c1e7228 */ /* 0x000fd00000000000 */
[----:B------:R-:W-:-:S08]  /*3f50*/  DFMA R30, R32, R30, R28 ;  /* 0x0000001e201e722b */ /* 0x000fd0000000001c */
[----:B------:R-:W-:Y:S02]  /*3f60*/  DMUL R28, R26, R30 ;  /* 0x0000001e1a1c7228 */ /* 0x000fe40000000000 */
[----:B------:R-:W-:-:S06]  /*3f70*/  VIADD R31, R31, 0xfff00000 ;  /* 0xfff000001f1f7836 */ /* 0x000fcc0000000000 */
[----:B------:R-:W-:-:S08]  /*3f80*/  DFMA R32, R28, -R28, R26 ;  /* 0x8000001c1c20722b */ /* 0x000fd0000000001a */
[----:B------:R-:W-:-:S10]  /*3f90*/  DFMA R28, R30, R32, R28 ;  /* 0x000000201e1c722b */ /* 0x000fd4000000001c */
[----:B------:R-:W-:Y:S01]  /*3fa0*/  VIADD R29, R29, 0xfcb00000 ;  /* 0xfcb000001d1d7836 */ /* 0x000fe20000000000 */
[----:B------:R-:W-:Y:S06]  /*3fb0*/  BRA `(.L_x_32) ;  /* 0x0000000000047947 */ /* 0x000fec0003800000 */
.L_x_33:
[----:B------:R-:W-:-:S11]  /*3fc0*/  DADD R28, R26, R26 ;  /* 0x000000001a1c7229 */ /* 0x000fd6000000001a */
.L_x_32:
[----:B------:R-:W-:Y:S05]  /*3fd0*/  BSYNC.RECONVERGENT B2 ;  /* 0x0000000000027941 */ /* 0x000fea0003800200 */
.L_x_30:
[----:B------:R-:W-:Y:S01]  /*3fe0*/  MOV R26, R28 ;  /* 0x0000001c001a7202 */ /* 0x000fe20000000f00 */
[----:B------:R-:W-:Y:S02]  /*3ff0*/  IMAD.MOV.U32 R27, RZ, RZ, R29 ;  /* 0x000000ffff1b7224 */ /* 0x000fe400078e001d */
[----:B------:R-:W-:Y:S02]  /*4000*/  IMAD.MOV.U32 R28, RZ, RZ, R8 ;  /* 0x000000ffff1c7224 */ /* 0x000fe400078e0008 */
[----:B------:R-:W-:-:S04]  /*4010*/  IMAD.MOV.U32 R29, RZ, RZ, 0x0 ;  /* 0x00000000ff1d7424 */ /* 0x000fc800078e00ff */
[----:B------:R-:W-:Y:S05]  /*4020*/  RET.REL.NODEC R28 `(_Z24robust_device_API_kernelP17curandStateXORWOWP29curandDiscreteDistribution_stS2_S2_Pjm) ;  /* 0xffffffbc1cf47950 */ /* 0x000fea0003c3ffff */
.L_x_34:
[----:B------:R-:W-:-:S00]  /*4030*/  BRA `(.L_x_34) ;  /* 0xfffffffc00fc7947 */ /* 0x000fc0000383ffff */
[----:B------:R-:W-:-:S00]  /*4040*/  NOP ;  /* 0x0000000000007918 */ /* 0x000fc00000000000 */
        /* <DEDUP_REMOVED lines=11> */
.L_x_88:


//--------------------- .text._Z15host_API_kernelPjS_m --------------------------
	.section	.text._Z15host_API_kernelPjS_m,"ax",@progbits
	.align	128
        .global         _Z15host_API_kernelPjS_m
        .type           _Z15host_API_kernelPjS_m,@function
        .size           _Z15host_API_kernelPjS_m,(.L_x_94 - _Z15host_API_kernelPjS_m)
        .other          _Z15host_API_kernelPjS_m,@"STO_CUDA_ENTRY STV_DEFAULT"
_Z15host_API_kernelPjS_m:
.text._Z15host_API_kernelPjS_m:
[----:B------:R-:W-:Y:S01]  /*0000*/  LDC R1, c[0x0][0x37c] ;  /* 0x0000df00ff017b82 */ /* 0x000fe20000000800 */
[----:B------:R-:W0:Y:S07]  /*0010*/  S2R R7, SR_TID.X ;  /* 0x0000000000077919 */ /* 0x000e2e0000002100 */
[----:B------:R-:W1:Y:S01]  /*0020*/  S2UR UR4, SR_CTAID.X ;  /* 0x00000000000479c3 */ /* 0x000e620000002500 */
[----:B------:R-:W-:Y:S02]  /*0030*/  HFMA2 R11, -RZ, RZ, 0, 4.17232513427734375e-07 ;  /* 0x00000007ff0b7431 */ /* 0x000fe400000001ff */
[----:B------:R-:W-:Y:S01]  /*0040*/  IMAD.MOV.U32 R13, RZ, RZ, RZ ;  /* 0x000000ffff0d7224 */ /* 0x000fe200078e00ff */
[----:B------:R-:W2:Y:S04]  /*0050*/  LDCU.64 UR12, c[0x0][0x358] ;  /* 0x00006b00ff0c77ac */ /* 0x000ea80008000a00 */
[----:B------:R-:W0:Y:S01]  /*0060*/  LDC R20, c[0x0][0x360] ;  /* 0x0000d800ff147b82 */ /* 0x000e220000000800 */
[----:B------:R-:W1:Y:S07]  /*0070*/  LDCU UR11, c[0x0][0x370] ;  /* 0x00006e00ff0b77ac */ /* 0x000e6e0008000800 */
[----:B------:R-:W3:Y:S08]  /*0080*/  LDC.64 R4, c[0x0][0x388] ;  /* 0x0000e200ff047b82 */ /* 0x000ef00000000a00 */
[----:B------:R-:W4:Y:S01]  /*0090*/  LDC.64 R16, c[0x0][0x390] ;  /* 0x0000e400ff107b82 */ /* 0x000f220000000a00 */
[----:B-1----:R-:W-:-:S02]  /*00a0*/  UIADD3 UR5, UPT, UPT, UR4, UR11, URZ ;  /* 0x0000000b04057290 */ /* 0x002fc4000fffe0ff */
[----:B------:R-:W-:Y:S02]  /*00b0*/  ULEA UR6, UR11, UR4, 0x1 ;  /* 0x000000040b067291 */ /* 0x000fe4000f8e08ff */
[----:B------:R-:W-:-:S03]  /*00c0*/  UIMAD UR7, UR11, 0x3, UR4 ;  /* 0x000000030b0778a4 */ /* 0x000fc6000f8e0204 */
[----:B------:R-:W1:Y:S01]  /*00d0*/  LDC.64 R18, c[0x0][0x380] ;  /* 0x0000e000ff127b82 */ /* 0x000e620000000a00 */
[C-C-:B0-----:R-:W-:Y:S01]  /*00e0*/  IMAD R9, R20.reuse, UR4, R7.reuse ;  /* 0x0000000414097c24 */ /* 0x141fe2000f8e0207 */
[----:B------:R-:W-:Y:S02]  /*00f0*/  ULEA UR8, UR11, UR4, 0x2 ;  /* 0x000000040b087291 */ /* 0x000fe4000f8e10ff */
[C---:B------:R-:W-:Y:S01]  /*0100*/  IMAD R3, R20.reuse, UR11, RZ ;  /* 0x0000000b14037c24 */ /* 0x040fe2000f8e02ff */
[----:B------:R-:W-:Y:S01]  /*0110*/  UIMAD UR9, UR11, 0x5, UR4 ;  /* 0x000000050b0978a4 */ /* 0x000fe2000f8e0204 */
[C-C-:B------:R-:W-:Y:S01]  /*0120*/  IMAD R0, R20.reuse, UR5, R7.reuse ;  /* 0x0000000514007c24 */ /* 0x140fe2000f8e0207 */
[----:B------:R-:W-:Y:S01]  /*0130*/  UIMAD UR10, UR11, 0x6, UR4 ;  /* 0x000000060b0a78a4 */ /* 0x000fe2000f8e0204 */
[----:B------:R-:W-:Y:S01]  /*0140*/  IMAD R8, R20, UR6, R7 ;  /* 0x0000000614087c24 */ /* 0x000fe2000f8e0207 */
[----:B------:R-:W-:Y:S01]  /*0150*/  UIMAD UR4, UR11, 0x7, UR4 ;  /* 0x000000070b0478a4 */ /* 0x000fe2000f8e0204 */
[----:B---3--:R-:W-:-:S04]  /*0160*/  IMAD.WIDE R4, R9, 0x4, R4 ;  /* 0x0000000409047825 */ /* 0x008fc800078e0204 */
[C-C-:B------:R-:W-:Y:S01]  /*0170*/  IMAD R10, R20.reuse, UR7, R7.reuse ;  /* 0x00000007140a7c24 */ /* 0x140fe2000f8e0207 */
[----:B------:R-:W-:Y:S01]  /*0180*/  MOV R26, R4 ;  /* 0x00000004001a7202 */ /* 0x000fe20000000f00 */
[----:B------:R-:W-:Y:S01]  /*0190*/  IMAD R12, R20, UR8, R7 ;  /* 0x00000008140c7c24 */ /* 0x000fe2000f8e0207 */
[----:B----4-:R-:W-:Y:S01]  /*01a0*/  SHF.L.U64.HI R6, R16, 0x3, R17 ;  /* 0x0000000310067819 */ /* 0x010fe20000010211 */
[C-C-:B------:R-:W-:Y:S02]  /*01b0*/  IMAD R14, R20.reuse, UR9, R7.reuse ;  /* 0x00000009140e7c24 */ /* 0x140fe4000f8e0207 */
[C-C-:B------:R-:W-:Y:S02]  /*01c0*/  IMAD R2, R20.reuse, UR10, R7.reuse ;  /* 0x0000000a14027c24 */ /* 0x140fe4000f8e0207 */
[----:B------:R-:W-:Y:S01]  /*01d0*/  IMAD R7, R20, UR4, R7 ;  /* 0x0000000414077c24 */ /* 0x000fe2000f8e0207 */
[----:B--2---:R-:W-:-:S06]  /*01e0*/  UMOV UR4, URZ ;  /* 0x000000ff00047c82 */ /* 0x004fcc0008000000 */
.L_x_35:
[----:B-1----:R-:W-:-:S06]  /*01f0*/  IMAD.WIDE.U32 R20, R9, 0x4, R18 ;  /* 0x0000000409147825 */ /* 0x002fcc00078e0012 */
[----:B------:R-:W2:Y:S01]  /*0200*/  LDG.E R20, desc[UR12][R20.64] ;  /* 0x0000000c14147981 */ /* 0x000ea2000c1e1900 */
[----:B------:R-:W-:Y:S02]  /*0210*/  IADD3 R4, PT, PT, R11, -0x7, RZ ;  /* 0xfffffff90b047810 */ /* 0x000fe40007ffe0ff */
[----:B------:R-:W-:Y:S02]  /*0220*/  MOV R27, R5 ;  /* 0x00000005001b7202 */ /* 0x000fe40000000f00 */
[----:B------:R-:W-:-:S05]  /*0230*/  LOP3.LUT R4, R4, 0xffff, RZ, 0xc0, !PT ;  /* 0x0000ffff04047812 */ /* 0x000fca00078ec0ff */
[----:B------:R-:W-:Y:S02]  /*0240*/  IMAD R15, R4, 0x8889, RZ ;  /* 0x00008889040f7824 */ /* 0x000fe400078e02ff */
[----:B------:R-:W-:-:S03]  /*0250*/  IMAD.MOV.U32 R4, RZ, RZ, 0x48 ;  /* 0x00000048ff047424 */ /* 0x000fc600078e00ff */
[----:B------:R-:W-:-:S04]  /*0260*/  SHF.R.U32.HI R15, RZ, 0x15, R15 ;  /* 0x00000015ff0f7819 */ /* 0x000fc8000001160f */
[----:B------:R-:W-:-:S06]  /*0270*/  LEA R15, R15, R4, 0x2 ;  /* 0x000000040f0f7211 */ /* 0x000fcc00078e10ff */
[----:B0-----:R-:W0:Y:S01]  /*0280*/  LDC R15, c[0x3][R15] ;  /* 0x00c000000f0f7b82 */ /* 0x001e220000000800 */
[----:B--2---:R-:W-:-:S04]  /*0290*/  IMAD.IADD R22, R20, 0x1, R13 ;  /* 0x0000000114167824 */ /* 0x004fc800078e020d */
[----:B0-----:R-:W-:Y:S02]  /*02a0*/  IMAD R13, R15, -0x2, R22 ;  /* 0xfffffffe0f0d7824 */ /* 0x001fe400078e0216 */
[----:B------:R-:W-:-:S03]  /*02b0*/  IMAD.WIDE.U32 R22, R0, 0x4, R18 ;  /* 0x0000000400167825 */ /* 0x000fc600078e0012 */
[----:B------:R-:W-:-:S05]  /*02c0*/  VIMNMX R13, PT, PT, RZ, R13, !PT ;  /* 0x0000000dff0d7248 */ /* 0x000fca0007fe0100 */
[----:B------:R0:W-:Y:S04]  /*02d0*/  STG.E desc[UR12][R26.64], R13 ;  /* 0x0000000d1a007986 */ /* 0x0001e8000c10190c */
[----:B------:R-:W2:Y:S01]  /*02e0*/  LDG.E R22, desc[UR12][R22.64] ;  /* 0x0000000c16167981 */ /* 0x000ea2000c1e1900 */
[----:B------:R-:W-:-:S05]  /*02f0*/  VIADD R20, R11, 0xfffffffa ;  /* 0xfffffffa0b147836 */ /* 0x000fca0000000000 */
[----:B------:R-:W-:-:S05]  /*0300*/  LOP3.LUT R20, R20, 0xffff, RZ, 0xc0, !PT ;  /* 0x0000ffff14147812 */ /* 0x000fca00078ec0ff */
[----:B------:R-:W-:-:S05]  /*0310*/  IMAD R20, R20, 0x8889, RZ ;  /* 0x0000888914147824 */ /* 0x000fca00078e02ff */
[----:B------:R-:W-:Y:S02]  /*0320*/  SHF.R.U32.HI R15, RZ, 0x15, R20 ;  /* 0x00000015ff0f7819 */ /* 0x000fe40000011614 */
[----:B------:R-:W-:Y:S02]  /*0330*/  IADD3 R20, P0, PT, R26, R16, RZ ;  /* 0x000000101a147210 */ /* 0x000fe40007f1e0ff */
[----:B------:R-:W-:Y:S02]  /*0340*/  LEA R15, R15, R4, 0x2 ;  /* 0x000000040f0f7211 */ /* 0x000fe400078e10ff */
[----:B------:R-:W-:-:S04]  /*0350*/  IADD3.X R21, PT, PT, R5, R17, RZ, P0, !PT ;  /* 0x0000001105157210 */ /* 0x000fc800007fe4ff */
[----:B------:R-:W1:Y:S01]  /*0360*/  LDC R15, c[0x3][R15] ;  /* 0x00c000000f0f7b82 */ /* 0x000e620000000800 */
[----:B--2---:R-:W-:-:S04]  /*0370*/  IMAD.IADD R24, R13, 0x1, R22 ;  /* 0x000000010d187824 */ /* 0x004fc800078e0216 */
[----:B-1----:R-:W-:-:S05]  /*0380*/  IMAD R24, R15, -0x2, R24 ;  /* 0xfffffffe0f187824 */ /* 0x002fca00078e0218 */
[----:B0-----:R-:W-:Y:S01]  /*0390*/  VIMNMX R13, PT, PT, RZ, R24, !PT ;  /* 0x00000018ff0d7248 */ /* 0x001fe20007fe0100 */
[----:B------:R-:W-:-:S04]  /*03a0*/  IMAD.WIDE.U32 R24, R8, 0x4, R18 ;  /* 0x0000000408187825 */ /* 0x000fc800078e0012 */
[----:B------:R0:W-:Y:S04]  /*03b0*/  STG.E desc[UR12][R20.64], R13 ;  /* 0x0000000d14007986 */ /* 0x0001e8000c10190c */
[----:B------:R-:W2:Y:S01]  /*03c0*/  LDG.E R24, desc[UR12][R24.64] ;  /* 0x0000000c18187981 */ /* 0x000ea2000c1e1900 */
[----:B------:R-:W-:-:S05]  /*03d0*/  VIADD R22, R11, 0xfffffffb ;  /* 0xfffffffb0b167836 */ /* 0x000fca0000000000 */
[----:B------:R-:W-:-:S05]  /*03e0*/  LOP3.LUT R22, R22, 0xffff, RZ, 0xc0, !PT ;  /* 0x0000ffff16167812 */ /* 0x000fca00078ec0ff */
[----:B------:R-:W-:Y:S01]  /*03f0*/  IMAD R15, R22, 0x8889, RZ ;  /* 0x00008889160f7824 */ /* 0x000fe200078e02ff */
[----:B------:R-:W-:-:S04]  /*0400*/  IADD3 R22, P0, PT, R20, R16, RZ ;  /* 0x0000001014167210 */ /* 0x000fc80007f1e0ff */
[----:B------:R-:W-:Y:S02]  /*0410*/  SHF.R.U32.HI R15, RZ, 0x15, R15 ;  /* 0x00000015ff0f7819 */ /* 0x000fe4000001160f */
[----:B------:R-:W-:Y:S02]  /*0420*/  IADD3.X R23, PT, PT, R21, R17, RZ, P0, !PT ;  /* 0x0000001115177210 */ /* 0x000fe400007fe4ff */
[----:B------:R-:W-:-:S06]  /*0430*/  LEA R15, R15, R4, 0x2 ;  /* 0x000000040f0f7211 */ /* 0x000fcc00078e10ff */
[----:B------:R-:W1:Y:S01]  /*0440*/  LDC R15, c[0x3][R15] ;  /* 0x00c000000f0f7b82 */ /* 0x000e620000000800 */
[----:B0-----:R-:W-:Y:S02]  /*0450*/  VIADD R20, R11, 0xfffffffc ;  /* 0xfffffffc0b147836 */ /* 0x001fe40000000000 */
[----:B--2---:R-:W-:Y:S02]  /*0460*/  IMAD.IADD R28, R13, 0x1, R24 ;  /* 0x000000010d1c7824 */ /* 0x004fe400078e0218 */
[----:B------:R-:W-:-:S04]  /*0470*/  IMAD.WIDE.U32 R24, R10, 0x4, R18 ;  /* 0x000000040a187825 */ /* 0x000fc800078e0012 */
[----:B-1----:R-:W-:-:S05]  /*0480*/  IMAD R28, R15, -0x2, R28 ;  /* 0xfffffffe0f1c7824 */ /* 0x002fca00078e021c */
[----:B------:R-:W-:-:S05]  /*0490*/  VIMNMX R13, PT, PT, RZ, R28, !PT ;  /* 0x0000001cff0d7248 */ /* 0x000fca0007fe0100 */
[----:B------:R0:W-:Y:S04]  /*04a0*/  STG.E desc[UR12][R22.64], R13 ;  /* 0x0000000d16007986 */ /* 0x0001e8000c10190c */
[----:B------:R-:W2:Y:S01]  /*04b0*/  LDG.E R24, desc[UR12][R24.64] ;  /* 0x0000000c18187981 */ /* 0x000ea2000c1e1900 */
        /* <DEDUP_REMOVED lines=32> */
[----:B------:R-:W-:Y:S01]  /*06c0*/  IADD3.X R21, PT, PT, R23, R17, RZ, P0, !PT ;  /* 0x0000001117157210 */ /* 0x000fe200007fe4ff */
[----:B0-----:R-:W-:Y:S01]  /*06d0*/  IMAD.WIDE.U32 R22, R2, 0x4, R18 ;  /* 0x0000000402167825 */ /* 0x001fe200078e0012 */
[----:B------:R-:W-:-:S06]  /*06e0*/  LEA R15, R15, R4, 0x2 ;  /* 0x000000040f0f7211 */ /* 0x000fcc00078e10ff */
[----:B------:R-:W0:Y:S01]  /*06f0*/  LDC R15, c[0x3][R15] ;  /* 0x00c000000f0f7b82 */ /* 0x000e220000000800 */
[----:B--2---:R-:W-:-:S04]  /*0700*/  IMAD.IADD R28, R13, 0x1, R24 ;  /* 0x000000010d1c7824 */ /* 0x004fc800078e0218 */
[----:B0-----:R-:W-:-:S05]  /*0710*/  IMAD R28, R15, -0x2, R28 ;  /* 0xfffffffe0f1c7824 */ /* 0x001fca00078e021c */
[----:B------:R-:W-:-:S05]  /*0720*/  VIMNMX R13, PT, PT, RZ, R28, !PT ;  /* 0x0000001cff0d7248 */ /* 0x000fca0007fe0100 */
[----:B------:R0:W-:Y:S04]  /*0730*/  STG.E desc[UR12][R20.64], R13 ;  /* 0x0000000d14007986 */ /* 0x0001e8000c10190c */
[----:B------:R-:W2:Y:S01]  /*0740*/  LDG.E R22, desc[UR12][R22.64] ;  /* 0x0000000c16167981 */ /* 0x000ea2000c1e1900 */
[----:B------:R-:W-:-:S05]  /*0750*/  VIADD R24, R11, 0xffffffff ;  /* 0xffffffff0b187836 */ /* 0x000fca0000000000 */
        /* <DEDUP_REMOVED lines=13> */
[C---:B------:R-:W-:Y:S01]  /*0830*/  LOP3.LUT R22, R11.reuse, 0xffff, RZ, 0xc0, !PT ;  /* 0x0000ffff0b167812 */ /* 0x040fe200078ec0ff */
[----:B------:R-:W-:Y:S01]  /*0840*/  UIADD3 UR4, UPT, UPT, UR4, 0x8, URZ ;  /* 0x0000000804047890 */ /* 0x000fe2000fffe0ff */
[----:B------:R-:W-:Y:S01]  /*0850*/  IADD3 R11, PT, PT, R11, 0x8, RZ ;  /* 0x000000080b0b7810 */ /* 0x000fe20007ffe0ff */
[C---:B------:R-:W-:Y:S01]  /*0860*/  IMAD R0, R3.reuse, 0x8, R0 ;  /* 0x0000000803007824 */ /* 0x040fe200078e0200 */
[C---:B------:R-:W-:Y:S01]  /*0870*/  LEA R8, R3.reuse, R8, 0x3 ;  /* 0x0000000803087211 */ /* 0x040fe200078e18ff */
[----:B------:R-:W-:Y:S01]  /*0880*/  IMAD R22, R22, 0x8889, RZ ;  /* 0x0000888916167824 */ /* 0x000fe200078e02ff */
[----:B------:R-:W-:Y:S01]  /*0890*/  UISETP.NE.AND UP0, UPT, UR4, 0x3c0, UPT ;  /* 0x000003c00400788c */ /* 0x000fe2000bf05270 */
[C---:B------:R-:W-:Y:S01]  /*08a0*/  IMAD R10, R3.reuse, 0x8, R10 ;  /* 0x00000008030a7824 */ /* 0x040fe200078e020a */
[C---:B------:R-:W-:Y:S01]  /*08b0*/  LEA R12, R3.reuse, R12, 0x3 ;  /* 0x0000000c030c7211 */ /* 0x040fe200078e18ff */
[C---:B------:R-:W-:Y:S01]  /*08c0*/  IMAD R14, R3.reuse, 0x8, R14 ;  /* 0x00000008030e7824 */ /* 0x040fe200078e020e */
[----:B------:R-:W-:Y:S01]  /*08d0*/  SHF.R.U32.HI R15, RZ, 0x15, R22 ;  /* 0x00000015ff0f7819 */ /* 0x000fe20000011616 */
[----:B------:R-:W-:Y:S01]  /*08e0*/  IMAD R7, R3, 0x8, R7 ;  /* 0x0000000803077824 */ /* 0x000fe200078e0207 */
[----:B------:R-:W-:-:S02]  /*08f0*/  IADD3 R22, P0, PT, R24, R16, RZ ;  /* 0x0000001018167210 */ /* 0x000fc40007f1e0ff */
[----:B------:R-:W-:Y:S01]  /*0900*/  LEA R2, R3, R2, 0x3 ;  /* 0x0000000203027211 */ /* 0x000fe200078e18ff */
[----:B------:R-:W-:Y:S01]  /*0910*/  IMAD R15, R15, 0x4, R4 ;  /* 0x000000040f0f7824 */ /* 0x000fe200078e0204 */
[----:B------:R-:W-:Y:S01]  /*0920*/  LEA R9, R3, R9, 0x3 ;  /* 0x0000000903097211 */ /* 0x000fe200078e18ff */
[----:B------:R-:W-:Y:S01]  /*0930*/  IMAD.X R23, R25, 0x1, R17, P0 ;  /* 0x0000000119177824 */ /* 0x000fe200000e0611 */
[----:B------:R-:W-:-:S03]  /*0940*/  LEA R26, P0, R16, R26, 0x3 ;  /* 0x0000001a101a7211 */ /* 0x000fc600078018ff */
[----:B------:R-:W1:Y:S02]  /*0950*/  LDC R15, c[0x3][R15] ;  /* 0x00c000000f0f7b82 */ /* 0x000e640000000800 */
[----:B------:R-:W-:Y:S01]  /*0960*/  IMAD.X R5, R5, 0x1, R6, P0 ;  /* 0x0000000105057824 */ /* 0x000fe200000e0606 */
[----:B--2---:R-:W-:-:S05]  /*0970*/  IADD3 R4, PT, PT, R13, R20, RZ ;  /* 0x000000140d047210 */ /* 0x004fca0007ffe0ff */
[----:B-1----:R-:W-:-:S05]  /*0980*/  IMAD R4, R15, -0x2, R4 ;  /* 0xfffffffe0f047824 */ /* 0x002fca00078e0204 */
[----:B0-----:R-:W-:-:S05]  /*0990*/  VIMNMX R13, PT, PT, RZ, R4, !PT ;  /* 0x00000004ff0d7248 */ /* 0x001fca0007fe0100 */
[----:B------:R0:W-:Y:S01]  /*09a0*/  STG.E desc[UR12][R22.64], R13 ;  /* 0x0000000d16007986 */ /* 0x0001e2000c10190c */
[----:B------:R-:W-:Y:S05]  /*09b0*/  BRA.U UP0, `(.L_x_35) ;  /* 0xfffffff9000c7547 */ /* 0x000fea000b83ffff */
[----:B------:R-:W-:Y:S05]  /*09c0*/  EXIT ;  /* 0x000000000000794d */ /* 0x000fea0003800000 */
.L_x_36:
        /* <DEDUP_REMOVED lines=11> */
.L_x_94:


//--------------------- .text._Z24simple_device_API_kernelP17curandStateXORWOWPjm --------------------------
	.section	.text._Z24simple_device_API_kernelP17curandStateXORWOWPjm,"ax",@progbits
	.align	128
        .global         _Z24simple_device_API_kernelP17curandStateXORWOWPjm
        .type           _Z24simple_device_API_kernelP17curandStateXORWOWPjm,@function
        .size           _Z24simple_device_API_kernelP17curandStateXORWOWPjm,(.L_x_92 - _Z24simple_device_API_kernelP17curandStateXORWOWPjm)
        .other          _Z24simple_device_API_kernelP17curandStateXORWOWPjm,@"STO_CUDA_ENTRY STV_DEFAULT"
_Z24simple_device_API_kernelP17curandStateXORWOWPjm:
.text._Z24simple_device_API_kernelP17curandStateXORWOWPjm:
[----:B------:R-:W0:Y:S01]  /*0000*/  LDC R1, c[0x0][0x37c] ;  /* 0x0000df00ff017b82 */ /* 0x000e220000000800 */
[----:B------:R-:W1:Y:S07]  /*0010*/  S2R R3, SR_TID.X ;  /* 0x0000000000037919 */ /* 0x000e6e0000002100 */
[----:B------:R-:W1:Y:S01]  /*0020*/  S2UR UR6, SR_CTAID.X ;  /* 0x00000000000679c3 */ /* 0x000e620000002500 */
[----:B------:R-:W2:Y:S01]  /*0030*/  LDCU.64 UR4, c[0x0][0x358] ;  /* 0x00006b00ff0477ac */ /* 0x000ea20008000a00 */
[----:B0-----:R-:W-:-:S06]  /*0040*/  VIADD R1, R1, 0xffffffd8 ;  /* 0xffffffd801017836 */ /* 0x001fcc0000000000 */
[----:B------:R-:W1:Y:S08]  /*0050*/  LDC R0, c[0x0][0x360] ;  /* 0x0000d800ff007b82 */ /* 0x000e700000000800 */
[----:B------:R-:W0:Y:S08]  /*0060*/  LDC.64 R28, c[0x0][0x380] ;  /* 0x0000e000ff1c7b82 */ /* 0x000e300000000a00 */
[----:B------:R-:W3:Y:S01]  /*0070*/  LDC.64 R4, c[0x0][0x388] ;  /* 0x0000e200ff047b82 */ /* 0x000ee20000000a00 */
[----:B-1----:R-:W-:-:S04]  /*0080*/  IMAD R3, R0, UR6, R3 ;  /* 0x0000000600037c24 */ /* 0x002fc8000f8e0203 */
[----:B0-----:R-:W-:-:S05]  /*0090*/  IMAD.WIDE R28, R3, 0x30, R28 ;  /* 0x00000030031c7825 */ /* 0x001fca00078e021c */
[----:B--2---:R0:W5:Y:S04]  /*00a0*/  LDG.E R0, desc[UR4][R28.64+0x20] ;  /* 0x000020041c007981 */ /* 0x004168000c1e1900 */
[----:B------:R0:W5:Y:S04]  /*00b0*/  LDG.E.64 R26, desc[UR4][R28.64+0x28] ;  /* 0x000028041c1a7981 */ /* 0x000168000c1e1b00 */
[----:B------:R0:W5:Y:S04]  /*00c0*/  LDG.E.64 R24, desc[UR4][R28.64] ;  /* 0x000000041c187981 */ /* 0x000168000c1e1b00 */
[----:B------:R0:W5:Y:S04]  /*00d0*/  LDG.E.64 R10, desc[UR4][R28.64+0x8] ;  /* 0x000008041c0a7981 */ /* 0x000168000c1e1b00 */
[----:B------:R0:W5:Y:S04]  /*00e0*/  LDG.E.64 R8, desc[UR4][R28.64+0x10] ;  /* 0x000010041c087981 */ /* 0x000168000c1e1b00 */
[----:B------:R0:W5:Y:S01]  /*00f0*/  LDG.E.64 R6, desc[UR4][R28.64+0x18] ;  /* 0x000018041c067981 */ /* 0x000162000c1e1b00 */
[----:B---3--:R-:W-:-:S04]  /*0100*/  IMAD.WIDE R4, R3, 0x4, R4 ;  /* 0x0000000403047825 */ /* 0x008fc800078e0204 */
[----:B------:R-:W-:Y:S02]  /*0110*/  IMAD.MOV.U32 R2, RZ, RZ, RZ ;  /* 0x000000ffff027224 */ /* 0x000fe400078e00ff */
[----:B------:R-:W-:-:S07]  /*0120*/  IMAD.MOV.U32 R3, RZ, RZ, 0x1 ;  /* 0x00000001ff037424 */ /* 0x000fce00078e00ff */
.L_x_62:
[----:B-1----:R-:W1:Y:S01]  /*0130*/  MUFU.RCP64H R13, 100 ;  /* 0x40590000000d7908 */ /* 0x002e620000001800 */
[----:B---3--:R-:W-:Y:S01]  /*0140*/  IMAD.MOV.U32 R16, RZ, RZ, 0x0 ;  /* 0x00000000ff107424 */ /* 0x008fe200078e00ff */
[----:B------:R-:W-:Y:S01]  /*0150*/  DMUL R30, RZ, +INF ;  /* 0x7ff00000ff1e7828 */ /* 0x000fe20000000000 */
[----:B------:R-:W-:Y:S02]  /*0160*/  IMAD.MOV.U32 R17, RZ, RZ, 0x40590000 ;  /* 0x40590000ff117424 */ /* 0x000fe400078e00ff */
[----:B------:R-:W-:-:S06]  /*0170*/  IMAD.MOV.U32 R12, RZ, RZ, 0x1 ;  /* 0x00000001ff0c7424 */ /* 0x000fcc00078e00ff */
[----:B-1----:R-:W-:-:S08]  /*0180*/  DFMA R14, R12, -R16, 1 ;  /* 0x3ff000000c0e742b */ /* 0x002fd00000000810 */
[----:B------:R-:W-:-:S08]  /*0190*/  DFMA R14, R14, R14, R14 ;  /* 0x0000000e0e0e722b */ /* 0x000fd0000000000e */
[----:B------:R-:W-:Y:S02]  /*01a0*/  DFMA R12, R12, R14, R12 ;  /* 0x0000000e0c0c722b */ /* 0x000fe4000000000c */
[----:B------:R-:W1:Y:S06]  /*01b0*/  I2F.F64.U32 R14, R3 ;  /* 0x00000003000e7312 */ /* 0x000e6c0000201800 */
[----:B------:R-:W-:-:S08]  /*01c0*/  DFMA R16, R12, -R16, 1 ;  /* 0x3ff000000c10742b */ /* 0x000fd00000000810 */
[----:B------:R-:W-:Y:S01]  /*01d0*/  DFMA R12, R12, R16, R12 ;  /* 0x000000100c0c722b */ /* 0x000fe2000000000c */
[----:B-1----:R-:W-:-:S07]  /*01e0*/  FSETP.GEU.AND P1, PT, |R15|, 6.5827683646048100446e-37, PT ;  /* 0x036000000f00780b */ /* 0x002fce0003f2e200 */
[----:B------:R-:W-:-:S08]  /*01f0*/  DMUL R16, R14, R12 ;  /* 0x0000000c0e107228 */ /* 0x000fd00000000000 */
[----:B------:R-:W-:-:S08]  /*0200*/  DFMA R18, R16, -100, R14 ;  /* 0xc05900001012782b */ /* 0x000fd0000000000e */
[----:B------:R-:W-:-:S10]  /*0210*/  DFMA R12, R12, R18, R16 ;  /* 0x000000120c0c722b */ /* 0x000fd40000000010 */
[----:B------:R-:W-:-:S05]  /*0220*/  FFMA R16, RZ, 3.390625, R13 ;  /* 0x40590000ff107823 */ /* 0x000fca000000000d */
[----:B------:R-:W-:-:S13]  /*0230*/  FSETP.GT.AND P0, PT, |R16|, 1.469367938527859385e-39, PT ;  /* 0x001000001000780b */ /* 0x000fda0003f04200 */
[----:B------:R-:W-:Y:S05]  /*0240*/  @P0 BRA P1, `(.L_x_37) ;  /* 0x0000000000080947 */ /* 0x000fea0000800000 */
[----:B------:R-:W-:-:S07]  /*0250*/  MOV R18, 0x270 ;  /* 0x0000027000127802 */ /* 0x000fce0000000f00 */
[----:B0----5:R-:W-:Y:S05]  /*0260*/  CALL.REL.NOINC `($__internal_2_$__cuda_sm20_div_rn_f64_full) ;  /* 0x0000002800587944 */ /* 0x021fea0003c00000 */
.L_x_37:
[----:B------:R-:W-:Y:S01]  /*0270*/  DSETP.NEU.AND P0, PT, R12, +INF , PT ;  /* 0x7ff000000c00742a */ /* 0x000fe20003f0d000 */
[----:B------:R-:W-:-:S13]  /*0280*/  IMAD.MOV.U32 R32, RZ, RZ, RZ ;  /* 0x000000ffff207224 */ /* 0x000fda00078e00ff */
[----:B------:R-:W-:Y:S05]  /*0290*/  @!P0 BRA `(.L_x_38) ;  /* 0x0000000000508947 */ /* 0x000fea0003800000 */
[----:B------:R-:W-:Y:S01]  /*02a0*/  UMOV UR6, 0x6dc9c883 ;  /* 0x6dc9c88300067882 */ /* 0x000fe20000000000 */
[----:B------:R-:W-:Y:S01]  /*02b0*/  UMOV UR7, 0x3fe45f30 ;  /* 0x3fe45f3000077882 */ /* 0x000fe20000000000 */
[C---:B------:R-:W-:Y:S02]  /*02c0*/  DSETP.GE.AND P0, PT, R12.reuse, 2.14748364800000000000e+09, PT ;  /* 0x41e000000c00742a */ /* 0x040fe40003f06000 */
[----:B------:R-:W-:Y:S01]  /*02d0*/  DMUL R32, R12, UR6 ;  /* 0x000000060c207c28 */ /* 0x000fe20008000000 */
[----:B------:R-:W-:Y:S01]  /*02e0*/  UMOV UR6, 0x54442d18 ;  /* 0x54442d1800067882 */ /* 0x000fe20000000000 */
[----:B------:R-:W-:-:S08]  /*02f0*/  UMOV UR7, 0x3ff921fb ;  /* 0x3ff921fb00077882 */ /* 0x000fd00000000000 */
[----:B------:R-:W1:Y:S08]  /*0300*/  F2I.F64 R32, R32 ;  /* 0x0000002000207311 */ /* 0x000e700000301100 */
[----:B-1----:R-:W1:Y:S02]  /*0310*/  I2F.F64 R30, R32 ;  /* 0x00000020001e7312 */ /* 0x002e640000201c00 */
[----:B-1----:R-:W-:Y:S01]  /*0320*/  DFMA R14, R30, -UR6, R12 ;  /* 0x800000061e0e7c2b */ /* 0x002fe2000800000c */
[----:B------:R-:W-:Y:S01]  /*0330*/  UMOV UR6, 0x33145c00 ;  /* 0x33145c0000067882 */ /* 0x000fe20000000000 */
[----:B------:R-:W-:-:S06]  /*0340*/  UMOV UR7, 0x3c91a626 ;  /* 0x3c91a62600077882 */ /* 0x000fcc0000000000 */
[----:B------:R-:W-:Y:S01]  /*0350*/  DFMA R14, R30, -UR6, R14 ;  /* 0x800000061e0e7c2b */ /* 0x000fe2000800000e */
[----:B------:R-:W-:Y:S01]  /*0360*/  UMOV UR6, 0x252049c0 ;  /* 0x252049c000067882 */ /* 0x000fe20000000000 */
[----:B------:R-:W-:-:S06]  /*0370*/  UMOV UR7, 0x397b839a ;  /* 0x397b839a00077882 */ /* 0x000fcc0000000000 */
[----:B------:R-:W-:Y:S01]  /*0380*/  DFMA R30, R30, -UR6, R14 ;  /* 0x800000061e1e7c2b */ /* 0x000fe2000800000e */
[----:B------:R-:W-:Y:S10]  /*0390*/  @!P0 BRA `(.L_x_38) ;  /* 0x0000000000108947 */ /* 0x000ff40003800000 */
[----:B------:R-:W-:Y:S01]  /*03a0*/  IMAD.MOV.U32 R30, RZ, RZ, R13 ;  /* 0x000000ffff1e7224 */ /* 0x000fe200078e000d */
[----:B------:R-:W-:-:S07]  /*03b0*/  MOV R22, 0x3d0 ;  /* 0x000003d000167802 */ /* 0x000fce0000000f00 */
[----:B0----5:R-:W-:Y:S05]  /*03c0*/  CALL.REL.NOINC `($_Z24simple_device_API_kernelP17curandStateXORWOWPjm$__internal_trig_reduction_slowpathd) ;  /* 0x0000002c00ec7944 */ /* 0x021fea0003c00000 */
[----:B------:R-:W-:-:S07]  /*03d0*/  MOV R32, R12 ;  /* 0x0000000c00207202 */ /* 0x000fce0000000f00 */
.L_x_38:
[----:B------:R-:W1:Y:S01]  /*03e0*/  LDCU.64 UR6, c[0x4][0x48] ;  /* 0x01000900ff0677ac */ /* 0x000e620008000a00 */
[----:B------:R-:W-:-:S05]  /*03f0*/  IMAD.SHL.U32 R12, R32, 0x40, RZ ;  /* 0x00000040200c7824 */ /* 0x000fca00078e00ff */
[----:B------:R-:W-:-:S04]  /*0400*/  LOP3.LUT R12, R12, 0x40, RZ, 0xc0, !PT ;  /* 0x000000400c0c7812 */ /* 0x000fc800078ec0ff */
[----:B-1----:R-:W-:-:S05]  /*0410*/  IADD3 R36, P0, PT, R12, UR6, RZ ;  /* 0x000000060c247c10 */ /* 0x002fca000ff1e0ff */
[----:B------:R-:W-:-:S05]  /*0420*/  IMAD.X R37, RZ, RZ, UR7, P0 ;  /* 0x00000007ff257e24 */ /* 0x000fca00080e06ff */
[----:B------:R-:W2:Y:S04]  /*0430*/  LDG.E.128.CONSTANT R12, desc[UR4][R36.64] ;  /* 0x00000004240c7981 */ /* 0x000ea8000c1e9d00 */
[----:B------:R-:W3:Y:S04]  /*0440*/  LDG.E.128.CONSTANT R16, desc[UR4][R36.64+0x10] ;  /* 0x0000100424107981 */ /* 0x000ee8000c1e9d00 */
[----:B------:R-:W4:Y:S01]  /*0450*/  LDG.E.128.CONSTANT R20, desc[UR4][R36.64+0x20] ;  /* 0x0000200424147981 */ /* 0x000f22000c1e9d00 */
[----:B------:R-:W-:Y:S01]  /*0460*/  LOP3.LUT R33, R32, 0x1, RZ, 0xc0, !PT ;  /* 0x0000000120217812 */ /* 0x000fe200078ec0ff */
[----:B------:R-:W-:Y:S01]  /*0470*/  IMAD.MOV.U32 R38, RZ, RZ, 0x20fd8164 ;  /* 0x20fd8164ff267424 */ /* 0x000fe200078e00ff */
[----:B------:R-:W-:-:S02]  /*0480*/  DMUL R34, R30, R30 ;  /* 0x0000001e1e227228 */ /* 0x000fc40000000000 */
[----:B------:R-:W-:Y:S01]  /*0490*/  ISETP.NE.U32.AND P0, PT, R33, 0x1, PT ;  /* 0x000000012100780c */ /* 0x000fe20003f05070 */
[----:B------:R-:W-:-:S03]  /*04a0*/  IMAD.MOV.U32 R33, RZ, RZ, 0x3da8ff83 ;  /* 0x3da8ff83ff217424 */ /* 0x000fc600078e00ff */
[----:B------:R-:W-:Y:S02]  /*04b0*/  FSEL R38, R38, -8.06006814911005101289e+34, !P0 ;  /* 0xf9785eba26267808 */ /* 0x000fe40004000000 */
[----:B------:R-:W-:-:S06]  /*04c0*/  FSEL R39, -R33, 0.11223486810922622681, !P0 ;  /* 0x3de5db6521277808 */ /* 0x000fcc0004000100 */
[----:B--2---:R-:W-:-:S08]  /*04d0*/  DFMA R12, R34, R38, R12 ;  /* 0x00000026220c722b */ /* 0x004fd0000000000c */
[----:B------:R-:W-:-:S08]  /*04e0*/  DFMA R12, R34, R12, R14 ;  /* 0x0000000c220c722b */ /* 0x000fd0000000000e */
[----:B---3--:R-:W-:-:S08]  /*04f0*/  DFMA R12, R34, R12, R16 ;  /* 0x0000000c220c722b */ /* 0x008fd00000000010 */
[----:B------:R-:W-:-:S08]  /*0500*/  DFMA R12, R34, R12, R18 ;  /* 0x0000000c220c722b */ /* 0x000fd00000000012 */
[----:B----4-:R-:W-:-:S08]  /*0510*/  DFMA R12, R34, R12, R20 ;  /* 0x0000000c220c722b */ /* 0x010fd00000000014 */
[----:B------:R-:W-:-:S08]  /*0520*/  DFMA R12, R34, R12, R22 ;  /* 0x0000000c220c722b */ /* 0x000fd00000000016 */
[----:B------:R-:W-:Y:S02]  /*0530*/  DFMA R30, R12, R30, R30 ;  /* 0x0000001e0c1e722b */ /* 0x000fe4000000001e */
[----:B------:R-:W-:-:S10]  /*0540*/  DFMA R12, R34, R12, 1 ;  /* 0x3ff00000220c742b */ /* 0x000fd4000000000c */
[----:B------:R-:W-:Y:S02]  /*0550*/  FSEL R14, R12, R30, !P0 ;  /* 0x0000001e0c0e7208 */ /* 0x000fe40004000000 */
[----:B------:R-:W-:Y:S02]  /*0560*/  FSEL R15, R13, R31, !P0 ;  /* 0x0000001f0d0f7208 */ /* 0x000fe40004000000 */
[----:B------:R-:W-:-:S04]  /*0570*/  LOP3.LUT P0, RZ, R32, 0x2, RZ, 0xc0, !PT ;  /* 0x0000000220ff7812 */ /* 0x000fc8000780c0ff */
[----:B------:R-:W-:-:S10]  /*0580*/  DADD R12, RZ, -R14 ;  /* 0x00000000ff0c7229 */ /* 0x000fd4000000080e */
[----:B------:R-:W-:Y:S02]  /*0590*/  FSEL R38, R14, R12, !P0 ;  /* 0x0000000c0e267208 */ /* 0x000fe40004000000 */
[----:B------:R-:W-:-:S06]  /*05a0*/  FSEL R39, R15, R13, !P0 ;  /* 0x0000000d0f277208 */ /* 0x000fcc0004000000 */
[----:B------:R-:W-:-:S08]  /*05b0*/  DADD R38, R38, 1 ;  /* 0x3ff0000026267429 */ /* 0x000fd00000000000 */
[----:B------:R-:W-:-:S08]  /*05c0*/  DMUL R38, R38, 4 ;  /* 0x4010000026267828 */ /* 0x000fd00000000000 */
[----:B------:R-:W-:-:S14]  /*05d0*/  DSETP.GEU.AND P0, PT, R38, 64, PT ;  /* 0x405000002600742a */ /* 0x000fdc0003f0e000 */
[----:B------:R-:W-:Y:S05]  /*05e0*/  @P0 BRA `(.L_x_39) ;  /* 0x0000000000900947 */ /* 0x000fea0003800000 */
[----:B------:R-:W1:Y:S01]  /*05f0*/  F2F.F32.F64 R38, R38 ;  /* 0x0000002600267310 */ /* 0x000e620000301000 */
[----:B------:R-:W-:Y:S01]  /*0600*/  IMAD.MOV.U32 R13, RZ, RZ, 0x3bbb989d ;  /* 0x3bbb989dff0d7424 */ /* 0x000fe200078e00ff */
[----:B------:R-:W-:Y:S01]  /*0610*/  BSSY.RECONVERGENT B0, `(.L_x_40) ;  /* 0x0000020000007945 */ /* 0x000fe20003800200 */
[----:B------:R-:W-:Y:S02]  /*0620*/  IMAD.MOV.U32 R15, RZ, RZ, 0x437c0000 ;  /* 0x437c0000ff0f7424 */ /* 0x000fe400078e00ff */
[----:B------:R-:W-:Y:S02]  /*0630*/  IMAD.MOV.U32 R14, RZ, RZ, RZ ;  /* 0x000000ffff0e7224 */ /* 0x000fe400078e00ff */
[----:B-1----:R-:W-:-:S04]  /*0640*/  FFMA.SAT R12, R38, R13, 0.5 ;  /* 0x3f000000260c7423 */ /* 0x002fc8000000200d */
[----:B------:R-:W-:-:S04]  /*0650*/  FFMA.RM R12, R12, R15, 12582913 ;  /* 0x4b4000010c0c7423 */ /* 0x000fc8000000400f */
[C---:B------:R-:W-:Y:S01]  /*0660*/  FADD R13, R12.reuse, -12583039 ;  /* 0xcb40007f0c0d7421 */ /* 0x040fe20000000000 */
[----:B------:R-:W-:-:S03]  /*0670*/  IMAD.SHL.U32 R12, R12, 0x800000, RZ ;  /* 0x008000000c0c7824 */ /* 0x000fc600078e00ff */
[----:B------:R-:W-:-:S04]  /*0680*/  FFMA R13, R38, 1.4426950216293334961, -R13 ;  /* 0x3fb8aa3b260d7823 */ /* 0x000fc8000000080d */
[----:B------:R-:W-:-:S06]  /*0690*/  FFMA R13, R38, 1.925963033500011079e-08, R13 ;  /* 0x32a57060260d7823 */ /* 0x000fcc000000000d */
[----:B------:R-:W1:Y:S02]  /*06a0*/  MUFU.EX2 R13, R13 ;  /* 0x0000000d000d7308 */ /* 0x000e640000000800 */
[----:B-1----:R-:W-:-:S07]  /*06b0*/  FMUL R12, R12, R13 ;  /* 0x0000000d0c0c7220 */ /* 0x002fce0000400000 */
.L_x_41:
[----:B-----5:R-:W-:Y:S01]  /*06c0*/  SHF.R.U32.HI R16, RZ, 0x2, R25 ;  /* 0x00000002ff107819 */ /* 0x020fe20000011619 */
[----:B------:R-:W-:Y:S01]  /*06d0*/  VIADD R24, R24, 0x587c5 ;  /* 0x000587c518187836 */ /* 0x000fe20000000000 */
[----:B------:R-:W-:Y:S01]  /*06e0*/  SHF.L.U32 R18, R9, 0x4, RZ ;  /* 0x0000000409127819 */ /* 0x000fe200000006ff */
[----:B------:R-:W-:Y:S01]  /*06f0*/  IMAD.MOV.U32 R17, RZ, RZ, R14 ;  /* 0x000000ffff117224 */ /* 0x000fe200078e000e */
[----:B------:R-:W-:Y:S01]  /*0700*/  LOP3.LUT R16, R16, R25, RZ, 0x3c, !PT ;  /* 0x0000001910107212 */ /* 0x000fe200078e3cff */
[----:B------:R-:W-:Y:S02]  /*0710*/  IMAD.MOV.U32 R25, RZ, RZ, R10 ;  /* 0x000000ffff197224 */ /* 0x000fe400078e000a */
[----:B------:R-:W-:Y:S01]  /*0720*/  IMAD.MOV.U32 R10, RZ, RZ, R11 ;  /* 0x000000ffff0a7224 */ /* 0x000fe200078e000b */
[----:B------:R-:W-:Y:S01]  /*0730*/  MOV R11, R8 ;  /* 0x00000008000b7202 */ /* 0x000fe20000000f00 */
[----:B------:R-:W-:Y:S02]  /*0740*/  IMAD.SHL.U32 R13, R16, 0x2, RZ ;  /* 0x00000002100d7824 */ /* 0x000fe400078e00ff */
[----:B------:R-:W-:-:S02]  /*0750*/  IMAD.MOV.U32 R8, RZ, RZ, R9 ;  /* 0x000000ffff087224 */ /* 0x000fc400078e0009 */
[----:B------:R-:W-:Y:S01]  /*0760*/  VIADD R14, R14, 0x1 ;  /* 0x000000010e0e7836 */ /* 0x000fe20000000000 */
[----:B------:R-:W-:-:S04]  /*0770*/  LOP3.LUT R13, R9, R18, R13, 0x96, !PT ;  /* 0x00000012090d7212 */ /* 0x000fc800078e960d */
[----:B------:R-:W-:Y:S01]  /*0780*/  LOP3.LUT R13, R13, R16, RZ, 0x3c, !PT ;  /* 0x000000100d0d7212 */ /* 0x000fe200078e3cff */
[----:B------:R-:W-:-:S04]  /*0790*/  IMAD.MOV.U32 R16, RZ, RZ, 0x2f800000 ;  /* 0x2f800000ff107424 */ /* 0x000fc800078e00ff */
[----:B------:R-:W-:Y:S02]  /*07a0*/  IMAD.IADD R15, R13, 0x1, R24 ;  /* 0x000000010d0f7824 */ /* 0x000fe400078e0218 */
[----:B------:R-:W-:-:S03]  /*07b0*/  IMAD.MOV.U32 R9, RZ, RZ, R13 ;  /* 0x000000ffff097224 */ /* 0x000fc600078e000d */
[----:B------:R-:W-:-:S05]  /*07c0*/  I2FP.F32.U32 R15, R15 ;  /* 0x0000000f000f7245 */ /* 0x000fca0000201000 */
[----:B------:R-:W-:-:S04]  /*07d0*/  FFMA R15, R15, R16, 1.1641532182693481445e-10 ;  /* 0x2f0000000f0f7423 */ /* 0x000fc80000000010 */
[----:B------:R-:W-:-:S05]  /*07e0*/  FMUL R12, R15, R12 ;  /* 0x0000000c0f0c7220 */ /* 0x000fca0000400000 */
[----:B------:R-:W-:-:S13]  /*07f0*/  FSETP.GT.AND P0, PT, R12, 1, PT ;  /* 0x3f8000000c00780b */ /* 0x000fda0003f04000 */
[----:B------:R-:W-:Y:S05]  /*0800*/  @P0 BRA `(.L_x_41) ;  /* 0xfffffffc00ac0947 */ /* 0x000fea000383ffff */
[----:B------:R-:W-:Y:S05]  /*0810*/  BSYNC.RECONVERGENT B0 ;  /* 0x0000000000007941 */ /* 0x000fea0003800200 */
.L_x_40:
[----:B------:R-:W-:Y:S05]  /*0820*/  BRA `(.L_x_42) ;  /* 0x0000001c00e07947 */ /* 0x000fea0003800000 */
.L_x_39:
[----:B------:R-:W-:-:S14]  /*0830*/  DSETP.GT.AND P0, PT, R38, 4000, PT ;  /* 0x40af40002600742a */ /* 0x000fdc0003f04000 */
[----:B------:R-:W-:Y:S05]  /*0840*/  @!P0 BRA `(.L_x_43) ;  /* 0x0000001000348947 */ /* 0x000fea0003800000 */
[----:B-----5:R-:W-:Y:S01]  /*0850*/  ISETP.NE.AND P0, PT, R7, 0x1, PT ;  /* 0x000000010700780c */ /* 0x020fe20003f05270 */
[----:B------:R-:W-:Y:S01]  /*0860*/  BSSY.RECONVERGENT B0, `(.L_x_44) ;  /* 0x00000ef000007945 */ /* 0x000fe20003800200 */
[----:B------:R-:W-:Y:S02]  /*0870*/  IMAD.MOV.U32 R30, RZ, RZ, R26 ;  /* 0x000000ffff1e7224 */ /* 0x000fe400078e001a */
[----:B------:R-:W-:Y:S02]  /*0880*/  IMAD.MOV.U32 R31, RZ, RZ, R27 ;  /* 0x000000ffff1f7224 */ /* 0x000fe400078e001b */
[----:B------:R-:W-:-:S07]  /*0890*/  IMAD.MOV.U32 R7, RZ, RZ, RZ ;  /* 0x000000ffff077224 */ /* 0x000fce00078e00ff */
[----:B------:R-:W-:Y:S05]  /*08a0*/  @!P0 BRA `(.L_x_45) ;  /* 0x0000000c00a88947 */ /* 0x000fea0003800000 */
[----:B------:R-:W-:Y:S01]  /*08b0*/  SHF.R.U32.HI R12, RZ, 0x2, R25 ;  /* 0x00000002ff0c7819 */ /* 0x000fe20000011619 */
[----:B------:R-:W-:Y:S01]  /*08c0*/  IMAD.SHL.U32 R14, R9, 0x10, RZ ;  /* 0x00000010090e7824 */ /* 0x000fe200078e00ff */
[----:B------:R-:W-:Y:S01]  /*08d0*/  SHF.R.U32.HI R13, RZ, 0x2, R10 ;  /* 0x00000002ff0d7819 */ /* 0x000fe2000001160a */
[----:B------:R-:W-:Y:S01]  /*08e0*/  IMAD.MOV.U32 R16, RZ, RZ, 0x0 ;  /* 0x00000000ff107424 */ /* 0x000fe200078e00ff */
[----:B------:R-:W-:Y:S01]  /*08f0*/  LOP3.LUT R12, R12, R25, RZ, 0x3c, !PT ;  /* 0x000000190c0c7212 */ /* 0x000fe200078e3cff */
[----:B------:R-:W-:Y:S01]  /*0900*/  BSSY.RECONVERGENT B1, `(.L_x_46) ;  /* 0x0000076000017945 */ /* 0x000fe20003800200 */
[----:B------:R-:W-:Y:S02]  /*0910*/  LOP3.LUT R13, R13, R10, RZ, 0x3c, !PT ;  /* 0x0000000a0d0d7212 */ /* 0x000fe400078e3cff */
[----:B------:R-:W-:Y:S01]  /*0920*/  SHF.R.U32.HI R17, RZ, 0x2, R8 ;  /* 0x00000002ff117819 */ /* 0x000fe20000011608 */
[----:B------:R-:W-:-:S05]  /*0930*/  IMAD.SHL.U32 R7, R12, 0x2, RZ ;  /* 0x000000020c077824 */ /* 0x000fca00078e00ff */
[----:B------:R-:W-:Y:S02]  /*0940*/  LOP3.LUT R7, R9, R14, R7, 0x96, !PT ;  /* 0x0000000e09077212 */ /* 0x000fe400078e9607 */
[----:B------:R-:W-:Y:S02]  /*0950*/  SHF.R.U32.HI R14, RZ, 0x2, R11 ;  /* 0x00000002ff0e7819 */ /* 0x000fe4000001160b */
[----:B------:R-:W-:Y:S01]  /*0960*/  LOP3.LUT R10, R7, R12, RZ, 0x3c, !PT ;  /* 0x0000000c070a7212 */ /* 0x000fe200078e3cff */
[----:B------:R-:W-:Y:S01]  /*0970*/  IMAD.SHL.U32 R7, R13, 0x2, RZ ;  /* 0x000000020d077824 */ /* 0x000fe200078e00ff */
[----:B------:R-:W-:Y:S02]  /*0980*/  LOP3.LUT R14, R14, R11, RZ, 0x3c, !PT ;  /* 0x0000000b0e0e7212 */ /* 0x000fe400078e3cff */
[----:B------:R-:W-:Y:S02]  /*0990*/  SHF.L.U32 R12, R10, 0x4, RZ ;  /* 0x000000040a0c7819 */ /* 0x000fe400000006ff */
[----:B------:R-:W-:-:S02]  /*09a0*/  IADD3 R15, PT, PT, R24, 0x587c5, R10 ;  /* 0x000587c5180f7810 */ /* 0x000fc40007ffe00a */
[----:B------:R-:W-:-:S04]  /*09b0*/  LOP3.LUT R7, R13, R7, R12, 0x96, !PT ;  /* 0x000000070d077212 */ /* 0x000fc800078e960c */
[----:B------:R-:W-:-:S04]  /*09c0*/  LOP3.LUT R7, R7, R10, RZ, 0x3c, !PT ;  /* 0x0000000a07077212 */ /* 0x000fc800078e3cff */
[----:B------:R-:W-:Y:S01]  /*09d0*/  IADD3 R12, PT, PT, R24, 0xb0f8a, R7 ;  /* 0x000b0f8a180c7810 */ /* 0x000fe20007ffe007 */
[----:B------:R-:W-:-:S04]  /*09e0*/  IMAD.SHL.U32 R11, R7, 0x10, RZ ;  /* 0x00000010070b7824 */ /* 0x000fc800078e00ff */
[----:B------:R-:W-:-:S03]  /*09f0*/  IMAD.WIDE.U32 R12, R12, 0x200000, RZ ;  /* 0x002000000c0c7825 */ /* 0x000fc600078e00ff */
[----:B------:R-:W-:Y:S01]  /*0a00*/  LOP3.LUT R12, R12, R15, RZ, 0x3c, !PT ;  /* 0x0000000f0c0c7212 */ /* 0x000fe200078e3cff */
[----:B------:R-:W-:-:S03]  /*0a10*/  IMAD.SHL.U32 R15, R14, 0x2, RZ ;  /* 0x000000020e0f7824 */ /* 0x000fc600078e00ff */
[----:B------:R-:W1:Y:S02]  /*0a20*/  I2F.F64.U64 R18, R12 ;  /* 0x0000000c00127312 */ /* 0x000e640000301800 */
[----:B------:R-:W-:Y:S02]  /*0a30*/  LOP3.LUT R14, R14, R15, R11, 0x96, !PT ;  /* 0x0000000f0e0e7212 */ /* 0x000fe400078e960b */
[----:B------:R-:W-:Y:S01]  /*0a40*/  LOP3.LUT R11, R17, R8, RZ, 0x3c, !PT ;  /* 0x00000008110b7212 */ /* 0x000fe200078e3cff */
[----:B------:R-:W-:Y:S01]  /*0a50*/  IMAD.MOV.U32 R17, RZ, RZ, 0x3ca00000 ;  /* 0x3ca00000ff117424 */ /* 0x000fe200078e00ff */
[----:B------:R-:W-:-:S03]  /*0a60*/  LOP3.LUT R8, R14, R7, RZ, 0x3c, !PT ;  /* 0x000000070e087212 */ /* 0x000fc600078e3cff */
[----:B------:R-:W-:Y:S02]  /*0a70*/  IMAD.SHL.U32 R15, R11, 0x2, RZ ;  /* 0x000000020b0f7824 */ /* 0x000fe400078e00ff */
[----:B------:R-:W-:Y:S01]  /*0a80*/  IMAD.SHL.U32 R14, R8, 0x10, RZ ;  /* 0x00000010080e7824 */ /* 0x000fe200078e00ff */
[----:B-1----:R-:W-:-:S04]  /*0a90*/  DFMA R18, R18, R16, 5.5511151231257827021e-17 ;  /* 0x3c9000001212742b */ /* 0x002fc80000000010 */
[----:B------:R-:W-:Y:S02]  /*0aa0*/  LOP3.LUT R13, R11, R15, R14, 0x96, !PT ;  /* 0x0000000f0b0d7212 */ /* 0x000fe400078e960e */
[C---:B------:R-:W-:Y:S01]  /*0ab0*/  IADD3 R11, PT, PT, R24.reuse, 0x10974f, R8 ;  /* 0x0010974f180b7810 */ /* 0x040fe20007ffe008 */
[----:B------:R-:W-:Y:S01]  /*0ac0*/  VIADD R24, R24, 0x161f14 ;  /* 0x00161f1418187836 */ /* 0x000fe20000000000 */
[----:B------:R-:W-:Y:S02]  /*0ad0*/  LOP3.LUT R13, R13, R8, RZ, 0x3c, !PT ;  /* 0x000000080d0d7212 */ /* 0x000fe400078e3cff */
[----:B------:R-:W-:Y:S01]  /*0ae0*/  ISETP.GT.AND P0, PT, R19, 0xfffff, PT ;  /* 0x000fffff1300780c */ /* 0x000fe20003f04270 */
[----:B------:R-:W-:Y:S01]  /*0af0*/  IMAD.MOV.U32 R15, RZ, RZ, R19 ;  /* 0x000000ffff0f7224 */ /* 0x000fe200078e0013 */
[----:B------:R-:W-:Y:S01]  /*0b00*/  MOV R14, R18 ;  /* 0x00000012000e7202 */ /* 0x000fe20000000f00 */
[----:B------:R-:W-:Y:S02]  /*0b10*/  IMAD.IADD R20, R13, 0x1, R24 ;  /* 0x000000010d147824 */ /* 0x000fe400078e0218 */
[----:B------:R-:W-:-:S02]  /*0b20*/  IMAD.MOV.U32 R32, RZ, RZ, R18 ;  /* 0x000000ffff207224 */ /* 0x000fc400078e0012 */
[----:B------:R-:W-:-:S03]  /*0b30*/  IMAD.WIDE.U32 R20, R20, 0x200000, RZ ;  /* 0x0020000014147825 */ /* 0x000fc600078e00ff */
[----:B------:R-:W-:-:S03]  /*0b40*/  LOP3.LUT R20, R20, R11, RZ, 0x3c, !PT ;  /* 0x0000000b14147212 */ /* 0x000fc600078e3cff */
[----:B------:R-:W-:Y:S01]  /*0b50*/  @!P0 DMUL R14, R14, 1.80143985094819840000e+16 ;  /* 0x435000000e0e8828 */ /* 0x000fe20000000000 */
[----:B------:R-:W-:Y:S02]  /*0b60*/  IMAD.MOV.U32 R11, RZ, RZ, R19 ;  /* 0x000000ffff0b7224 */ /* 0x000fe400078e0013 */
[----:B------:R-:W1:Y:S07]  /*0b70*/  I2F.F64.U64 R20, R20 ;  /* 0x0000001400147312 */ /* 0x000e6e0000301800 */
[----:B------:R-:W-:-:S02]  /*0b80*/  @!P0 IMAD.MOV.U32 R11, RZ, RZ, R15 ;  /* 0x000000ffff0b8224 */ /* 0x000fc400078e000f */
[----:B------:R-:W-:Y:S02]  /*0b90*/  @!P0 IMAD.MOV.U32 R32, RZ, RZ, R14 ;  /* 0x000000ffff208224 */ /* 0x000fe400078e000e */
[----:B------:R-:W-:-:S05]  /*0ba0*/  VIADD R12, R11, 0xffffffff ;  /* 0xffffffff0b0c7836 */ /* 0x000fca0000000000 */
[----:B------:R-:W-:Y:S01]  /*0bb0*/  ISETP.GT.U32.AND P1, PT, R12, 0x7feffffe, PT ;  /* 0x7feffffe0c00780c */ /* 0x000fe20003f24070 */
[----:B-1----:R-:W-:Y:S01]  /*0bc0*/  DFMA R16, R20, 2.2204460492503130808e-16, R16 ;  /* 0x3cb000001410782b */ /* 0x002fe20000000010 */
[----:B------:R-:W-:Y:S02]  /*0bd0*/  IMAD.MOV.U32 R12, RZ, RZ, -0x3ff ;  /* 0xfffffc01ff0c7424 */ /* 0x000fe400078e00ff */
[----:B------:R-:W-:-:S09]  /*0be0*/  @!P0 IMAD.MOV.U32 R12, RZ, RZ, -0x435 ;  /* 0xfffffbcbff0c8424 */ /* 0x000fd200078e00ff */
[----:B------:R-:W-:Y:S05]  /*0bf0*/  @P1 BRA `(.L_x_47) ;  /* 0x0000000400001947 */ /* 0x000fea0003800000 */
[C---:B------:R-:W-:Y:S01]  /*0c00*/  LOP3.LUT R14, R11.reuse, 0xfffff, RZ, 0xc0, !PT ;  /* 0x000fffff0b0e7812 */ /* 0x040fe200078ec0ff */
[----:B------:R-:W-:Y:S01]  /*0c10*/  IMAD.MOV.U32 R26, RZ, RZ, -0x748574fc ;  /* 0x8b7a8b04ff1a7424 */ /* 0x000fe200078e00ff */
[----:B------:R-:W-:Y:S01]  /*0c20*/  UMOV UR6, 0x3ae80f1e ;  /* 0x3ae80f1e00067882 */ /* 0x000fe20000000000 */
[----:B------:R-:W-:Y:S01]  /*0c30*/  IMAD.MOV.U32 R27, RZ, RZ, 0x3ed0ee25 ;  /* 0x3ed0ee25ff1b7424 */ /* 0x000fe200078e00ff */
[----:B------:R-:W-:Y:S01]  /*0c40*/  LOP3.LUT R33, R14, 0x3ff00000, RZ, 0xfc, !PT ;  /* 0x3ff000000e217812 */ /* 0x000fe200078efcff */
[----:B------:R-:W-:Y:S01]  /*0c50*/  IMAD.MOV.U32 R14, RZ, RZ, RZ ;  /* 0x000000ffff0e7224 */ /* 0x000fe200078e00ff */
[----:B------:R-:W-:Y:S01]  /*0c60*/  UMOV UR7, 0x3eb1380b ;  /* 0x3eb1380b00077882 */ /* 0x000fe20000000000 */
[----:B------:R-:W-:Y:S01]  /*0c70*/  LEA.HI R11, R11, R12, RZ, 0xc ;  /* 0x0000000c0b0b7211 */ /* 0x000fe200078f60ff */
[----:B------:R-:W-:Y:S01]  /*0c80*/  UMOV UR8, 0x80000000 ;  /* 0x8000000000087882 */ /* 0x000fe20000000000 */
[----:B------:R-:W-:Y:S01]  /*0c90*/  ISETP.GE.U32.AND P0, PT, R33, 0x3ff6a09f, PT ;  /* 0x3ff6a09f2100780c */ /* 0x000fe20003f06070 */
[----:B------:R-:W-:-:S12]  /*0ca0*/  UMOV UR9, 0x43300000 ;  /* 0x4330000000097882 */ /* 0x000fd80000000000 */
[----:B------:R-:W-:Y:S01]  /*0cb0*/  @P0 IADD3 R15, PT, PT, R33, -0x100000, RZ ;  /* 0xfff00000210f0810 */ /* 0x000fe20007ffe0ff */
[----:B------:R-:W-:-:S04]  /*0cc0*/  @P0 VIADD R11, R11, 0x1 ;  /* 0x000000010b0b0836 */ /* 0x000fc80000000000 */
[----:B------:R-:W-:-:S06]  /*0cd0*/  @P0 IMAD.MOV.U32 R33, RZ, RZ, R15 ;  /* 0x000000ffff210224 */ /* 0x000fcc00078e000f */
[C---:B------:R-:W-:Y:S02]  /*0ce0*/  DADD R22, R32.reuse, 1 ;  /* 0x3ff0000020167429 */ /* 0x040fe40000000000 */
[----:B------:R-:W-:-:S04]  /*0cf0*/  DADD R32, R32, -1 ;  /* 0xbff0000020207429 */ /* 0x000fc80000000000 */
[----:B------:R-:W1:Y:S02]  /*0d00*/  MUFU.RCP64H R15, R23 ;  /* 0x00000017000f7308 */ /* 0x000e640000001800 */
[----:B-1----:R-:W-:-:S08]  /*0d10*/  DFMA R18, -R22, R14, 1 ;  /* 0x3ff000001612742b */ /* 0x002fd0000000010e */
[----:B------:R-:W-:-:S08]  /*0d20*/  DFMA R18, R18, R18, R18 ;  /* 0x000000121212722b */ /* 0x000fd00000000012 */
[----:B------:R-:W-:-:S08]  /*0d30*/  DFMA R14, R14, R18, R14 ;  /* 0x000000120e0e722b */ /* 0x000fd0000000000e */
[----:B------:R-:W-:-:S08]  /*0d40*/  DMUL R18, R32, R14 ;  /* 0x0000000e20127228 */ /* 0x000fd00000000000 */
[----:B------:R-:W-:-:S08]  /*0d50*/  DFMA R18, R32, R14, R18 ;  /* 0x0000000e2012722b */ /* 0x000fd00000000012 */
[----:B------:R-:W-:Y:S02]  /*0d60*/  DMUL R20, R18, R18 ;  /* 0x0000001212147228 */ /* 0x000fe40000000000 */
[----:B------:R-:W-:-:S06]  /*0d70*/  DADD R30, R32, -R18 ;  /* 0x00000000201e7229 */ /* 0x000fcc0000000812 */
[----:B------:R-:W-:Y:S01]  /*0d80*/  DFMA R22, R20, UR6, R26 ;  /* 0x0000000614167c2b */ /* 0x000fe2000800001a */
        /* <DEDUP_REMOVED lines=10> */
[----:B------:R-:W-:-:S05]  /*0e30*/  DMUL R32, R14, R32 ;  /* 0x000000200e207228 */ /* 0x000fca0000000000 */
[----:B------:R-:W-:Y:S01]  /*0e40*/  DFMA R26, R20, R22, UR6 ;  /* 0x00000006141a7e2b */ /* 0x000fe20008000016 */
[----:B------:R-:W-:Y:S01]  /*0e50*/  UMOV UR6, 0x923be72d ;  /* 0x923be72d00067882 */ /* 0x000fe20000000000 */
[----:B------:R-:W-:Y:S01]  /*0e60*/  UMOV UR7, 0x3f624924 ;  /* 0x3f62492400077882 */ /* 0x000fe20000000000 */
[----:B------:R-:W-:Y:S01]  /*0e70*/  LOP3.LUT R22, R11, 0x80000000, RZ, 0x3c, !PT ;  /* 0x800000000b167812 */ /* 0x000fe200078e3cff */
[----:B------:R-:W-:-:S04]  /*0e80*/  IMAD.MOV.U32 R23, RZ, RZ, 0x43300000 ;  /* 0x43300000ff177424 */ /* 0x000fc800078e00ff */
[----:B------:R-:W-:Y:S01]  /*0e90*/  DFMA R26, R20, R26, UR6 ;  /* 0x00000006141a7e2b */ /* 0x000fe2000800001a */
[----:B------:R-:W-:Y:S01]  /*0ea0*/  UMOV UR6, 0x9999a3c4 ;  /* 0x9999a3c400067882 */ /* 0x000fe20000000000 */
[----:B------:R-:W-:Y:S01]  /*0eb0*/  UMOV UR7, 0x3f899999 ;  /* 0x3f89999900077882 */ /* 0x000fe20000000000 */
[----:B------:R-:W-:Y:S01]  /*0ec0*/  DADD R22, R22, -UR8 ;  /* 0x8000000816167e29 */ /* 0x000fe20008000000 */
[----:B------:R-:W-:Y:S01]  /*0ed0*/  UMOV UR8, 0xfefa39ef ;  /* 0xfefa39ef00087882 */ /* 0x000fe20000000000 */
[----:B------:R-:W-:-:S03]  /*0ee0*/  UMOV UR9, 0x3fe62e42 ;  /* 0x3fe62e4200097882 */ /* 0x000fc60000000000 */
[----:B------:R-:W-:Y:S01]  /*0ef0*/  DFMA R26, R20, R26, UR6 ;  /* 0x00000006141a7e2b */ /* 0x000fe2000800001a */
[----:B------:R-:W-:Y:S01]  /*0f00*/  UMOV UR6, 0x55555554 ;  /* 0x5555555400067882 */ /* 0x000fe20000000000 */
[----:B------:R-:W-:Y:S01]  /*0f10*/  UMOV UR7, 0x3fb55555 ;  /* 0x3fb5555500077882 */ /* 0x000fe20000000000 */
[----:B------:R-:W-:-:S05]  /*0f20*/  DFMA R30, R22, UR8, R18 ;  /* 0x00000008161e7c2b */ /* 0x000fca0008000012 */
[----:B------:R-:W-:Y:S01]  /*0f30*/  DFMA R34, R20, R26, UR6 ;  /* 0x0000000614227e2b */ /* 0x000fe2000800001a */
[----:B------:R-:W-:Y:S01]  /*0f40*/  UMOV UR6, 0xfefa39ef ;  /* 0xfefa39ef00067882 */ /* 0x000fe20000000000 */
[----:B------:R-:W-:Y:S02]  /*0f50*/  UMOV UR7, 0x3fe62e42 ;  /* 0x3fe62e4200077882 */ /* 0x000fe40000000000 */
[----:B------:R-:W-:Y:S01]  /*0f60*/  DFMA R26, R22, -UR6, R30 ;  /* 0x80000006161a7c2b */ /* 0x000fe2000800001e */
[----:B------:R-:W-:Y:S01]  /*0f70*/  UMOV UR6, 0x3b39803f ;  /* 0x3b39803f00067882 */ /* 0x000fe20000000000 */
[----:B------:R-:W-:Y:S02]  /*0f80*/  UMOV UR7, 0x3c7abc9e ;  /* 0x3c7abc9e00077882 */ /* 0x000fe40000000000 */
[----:B------:R-:W-:-:S04]  /*0f90*/  DMUL R34, R20, R34 ;  /* 0x0000002214227228 */ /* 0x000fc80000000000 */
[----:B------:R-:W-:-:S04]  /*0fa0*/  DADD R26, -R18, R26 ;  /* 0x00000000121a7229 */ /* 0x000fc8000000011a */
[----:B------:R-:W-:-:S08]  /*0fb0*/  DFMA R32, R18, R34, R32 ;  /* 0x000000221220722b */ /* 0x000fd00000000020 */
[----:B------:R-:W-:-:S08]  /*0fc0*/  DADD R26, R32, -R26 ;  /* 0x00000000201a7229 */ /* 0x000fd0000000081a */
[----:B------:R-:W-:-:S08]  /*0fd0*/  DFMA R26, R22, UR6, R26 ;  /* 0x00000006161a7c2b */ /* 0x000fd0000800001a */
[----:B------:R-:W-:Y:S01]  /*0fe0*/  DADD R34, R30, R26 ;  /* 0x000000001e227229 */ /* 0x000fe2000000001a */
[----:B------:R-:W-:Y:S10]  /*0ff0*/  BRA `(.L_x_48) ;  /* 0x0000000000187947 */ /* 0x000ff40003800000 */
.L_x_47:
[----:B------:R-:W-:Y:S01]  /*1000*/  IMAD.MOV.U32 R18, RZ, RZ, 0x0 ;  /* 0x00000000ff127424 */ /* 0x000fe200078e00ff */
[----:B------:R-:W-:Y:S01]  /*1010*/  LOP3.LUT P0, RZ, R15, 0x7fffffff, RZ, 0xc0, !PT ;  /* 0x7fffffff0fff7812 */ /* 0x000fe2000780c0ff */
[----:B------:R-:W-:-:S06]  /*1020*/  IMAD.MOV.U32 R19, RZ, RZ, 0x7ff00000 ;  /* 0x7ff00000ff137424 */ /* 0x000fcc00078e00ff */
[----:B------:R-:W-:-:S10]  /*1030*/  DFMA R18, R14, R18, +INF ;  /* 0x7ff000000e12742b */ /* 0x000fd40000000012 */
[----:B------:R-:W-:Y:S02]  /*1040*/  FSEL R34, R18, RZ, P0 ;  /* 0x000000ff12227208 */ /* 0x000fe40000000000 */
[----:B------:R-:W-:-:S07]  /*1050*/  FSEL R35, R19, -QNAN , P0 ;  /* 0xfff0000013237808 */ /* 0x000fce0000000000 */
.L_x_48:
[----:B------:R-:W-:Y:S05]  /*1060*/  BSYNC.RECONVERGENT B1 ;  /* 0x0000000000017941 */ /* 0x000fea0003800200 */
.L_x_46:
[----:B------:R-:W-:Y:S01]  /*1070*/  DMUL R14, RZ, R16 ;  /* 0x00000010ff0e7228 */ /* 0x000fe20000000000 */
[----:B------:R-:W-:Y:S01]  /*1080*/  SHF.L.U32 R11, R17, 0x1, RZ ;  /* 0x00000001110b7819 */ /* 0x000fe200000006ff */
[----:B------:R-:W-:Y:S01]  /*1090*/  UMOV UR6, 0x33145c07 ;  /* 0x33145c0700067882 */ /* 0x000fe20000000000 */
[----:B------:R-:W-:Y:S01]  /*10a0*/  UMOV UR7, 0x3ca1a626 ;  /* 0x3ca1a62600077882 */ /* 0x000fe20000000000 */
[----:B------:R-:W-:Y:S01]  /*10b0*/  IMAD.MOV.U32 R18, RZ, RZ, -0x3e107ad8 ;  /* 0xc1ef8528ff127424 */ /* 0x000fe200078e00ff */
[----:B------:R-:W-:Y:S01]  /*10c0*/  ISETP.GT.U32.AND P0, PT, R11, -0x79800000, PT ;  /* 0x868000000b00780c */ /* 0x000fe20003f04070 */
[----:B------:R-:W-:Y:S01]  /*10d0*/  IMAD.MOV.U32 R19, RZ, RZ, 0x3e21eea7 ;  /* 0x3e21eea7ff137424 */ /* 0x000fe200078e00ff */
[----:B------:R-:W-:Y:S01]  /*10e0*/  UMOV UR8, 0xf9785eba ;  /* 0xf9785eba00087882 */ /* 0x000fe20000000000 */
[----:B------:R-:W-:Y:S01]  /*10f0*/  IMAD.MOV.U32 R22, RZ, RZ, 0x2cb0d246 ;  /* 0x2cb0d246ff167424 */ /* 0x000fe200078e00ff */
[----:B------:R-:W-:Y:S01]  /*1100*/  UMOV UR9, 0x3de5db65 ;  /* 0x3de5db6500097882 */ /* 0x000fe20000000000 */
[----:B------:R-:W-:Y:S01]  /*1110*/  FSEL R33, R15, R17, P0 ;  /* 0x000000110f217208 */ /* 0x000fe20000000000 */
[----:B------:R-:W-:Y:S01]  /*1120*/  IMAD.MOV.U32 R23, RZ, RZ, 0x3e5ae5f1 ;  /* 0x3e5ae5f1ff177424 */ /* 0x000fe200078e00ff */
[----:B------:R-:W-:Y:S01]  /*1130*/  FSEL R16, R14, R16, P0 ;  /* 0x000000100e107208 */ /* 0x000fe20000000000 */
[----:B------:R-:W-:Y:S01]  /*1140*/  DMUL R34, R34, -2 ;  /* 0xc000000022227828 */ /* 0x000fe20000000000 */
[----:B------:R-:W-:Y:S01]  /*1150*/  BSSY.RECONVERGENT B1, `(.L_x_49) ;  /* 0x0000053000017945 */ /* 0x000fe20003800200 */
[----:B------:R-:W-:-:S02]  /*1160*/  VIADD R17, R33, 0x100000 ;  /* 0x0010000021117836 */ /* 0x000fc40000000000 */
[----:B------:R-:W-:Y:S02]  /*1170*/  IMAD.MOV.U32 R32, RZ, RZ, R16 ;  /* 0x000000ffff207224 */ /* 0x000fe400078e0010 */
        /* <DEDUP_REMOVED lines=11> */
[----:B------:R-:W-:Y:S01]  /*1230*/  UMOV UR7, 0x3da8ff83 ;  /* 0x3da8ff8300077882 */ /* 0x000fe20000000000 */
[----:B------:R-:W1:Y:S01]  /*1240*/  MUFU.RSQ64H R15, R35 ;  /* 0x00000023000f7308 */ /* 0x000e620000001c00 */
[----:B------:R-:W-:Y:S01]  /*1250*/  VIADD R14, R35, 0xfcb00000 ;  /* 0xfcb00000230e7836 */ /* 0x000fe20000000000 */
[----:B------:R-:W-:-:S03]  /*1260*/  ISETP.NE.U32.AND.EX P0, PT, RZ, RZ, PT, P0 ;  /* 0x000000ffff00720c */ /* 0x000fc60003f05100 */
[----:B------:R-:W-:-:S08]  /*1270*/  DMUL R20, R26, R26 ;  /* 0x0000001a1a147228 */ /* 0x000fd00000000000 */
[C---:B------:R-:W-:Y:S01]  /*1280*/  DFMA R18, R20.reuse, -UR6, R18 ;  /* 0x8000000614127c2b */ /* 0x040fe20008000012 */
[----:B------:R-:W-:Y:S01]  /*1290*/  UMOV UR6, 0x8e06e6d9 ;  /* 0x8e06e6d900067882 */ /* 0x000fe20000000000 */
[----:B------:R-:W-:Y:S01]  /*12a0*/  DFMA R22, R20, UR8, -R22 ;  /* 0x0000000814167c2b */ /* 0x000fe20008000816 */
[----:B------:R-:W-:Y:S01]  /*12b0*/  UMOV UR7, 0x3e927e4f ;  /* 0x3e927e4f00077882 */ /* 0x000fe20000000000 */
[----:B------:R-:W-:Y:S01]  /*12c0*/  UMOV UR8, 0x69ace392 ;  /* 0x69ace39200087882 */ /* 0x000fe20000000000 */
[----:B------:R-:W-:Y:S01]  /*12d0*/  UMOV UR9, 0x3ec71de3 ;  /* 0x3ec71de300097882 */ /* 0x000fe20000000000 */
[----:B-1----:R-:W-:Y:S02]  /*12e0*/  DMUL R36, R14, R14 ;  /* 0x0000000e0e247228 */ /* 0x002fe40000000000 */
[C---:B------:R-:W-:Y:S01]  /*12f0*/  DFMA R18, R20.reuse, R18, -UR6 ;  /* 0x8000000614127e2b */ /* 0x040fe20008000012 */
[----:B------:R-:W-:Y:S01]  /*1300*/  UMOV UR6, 0x19ddbce9 ;  /* 0x19ddbce900067882 */ /* 0x000fe20000000000 */
[----:B------:R-:W-:Y:S01]  /*1310*/  DFMA R30, R20, R22, UR8 ;  /* 0x00000008141e7e2b */ /* 0x000fe20008000016 */
[----:B------:R-:W-:Y:S01]  /*1320*/  UMOV UR7, 0x3efa01a0 ;  /* 0x3efa01a000077882 */ /* 0x000fe20000000000 */
[----:B------:R-:W-:Y:S01]  /*1330*/  UMOV UR8, 0x19db62a1 ;  /* 0x19db62a100087882 */ /* 0x000fe20000000000 */
[----:B------:R-:W-:Y:S01]  /*1340*/  UMOV UR9, 0x3f2a01a0 ;  /* 0x3f2a01a000097882 */ /* 0x000fe20000000000 */
[----:B------:R-:W-:-:S02]  /*1350*/  DFMA R36, R34, -R36, 1 ;  /* 0x3ff000002224742b */ /* 0x000fc40000000824 */
[C---:B------:R-:W-:Y:S01]  /*1360*/  DFMA R22, R20.reuse, R18, UR6 ;  /* 0x0000000614167e2b */ /* 0x040fe20008000012 */
[----:B------:R-:W-:Y:S01]  /*1370*/  UMOV UR6, 0x16c15d47 ;  /* 0x16c15d4700067882 */ /* 0x000fe20000000000 */
[C---:B------:R-:W-:Y:S01]  /*1380*/  DFMA R18, R20.reuse, R30, -UR8 ;  /* 0x8000000814127e2b */ /* 0x040fe2000800001e */
[----:B------:R-:W-:Y:S01]  /*1390*/  UMOV UR8, 0x11110818 ;  /* 0x1111081800087882 */ /* 0x000fe20000000000 */
[----:B------:R-:W-:Y:S01]  /*13a0*/  UMOV UR9, 0x3f811111 ;  /* 0x3f81111100097882 */ /* 0x000fe20000000000 */
[----:B------:R-:W-:Y:S01]  /*13b0*/  UMOV UR7, 0x3f56c16c ;  /* 0x3f56c16c00077882 */ /* 0x000fe20000000000 */
[----:B------:R-:W-:Y:S01]  /*13c0*/  IMAD.MOV.U32 R30, RZ, RZ, 0x0 ;  /* 0x00000000ff1e7424 */ /* 0x000fe200078e00ff */
[----:B------:R-:W-:Y:S01]  /*13d0*/  MOV R31, 0x3fd80000 ;  /* 0x3fd80000001f7802 */ /* 0x000fe20000000f00 */
[C---:B------:R-:W-:Y:S01]  /*13e0*/  DFMA R22, R20.reuse, R22, -UR6 ;  /* 0x8000000614167e2b */ /* 0x040fe20008000016 */
[----:B------:R-:W-:Y:S01]  /*13f0*/  UMOV UR6, 0x55555551 ;  /* 0x5555555100067882 */ /* 0x000fe20000000000 */
[----:B------:R-:W-:Y:S01]  /*1400*/  DFMA R18, R20, R18, UR8 ;  /* 0x0000000814127e2b */ /* 0x000fe20008000012 */
[----:B------:R-:W-:Y:S01]  /*1410*/  UMOV UR8, 0x55555554 ;  /* 0x5555555400087882 */ /* 0x000fe20000000000 */
[----:B------:R-:W-:Y:S01]  /*1420*/  UMOV UR9, 0x3fc55555 ;  /* 0x3fc5555500097882 */ /* 0x000fe20000000000 */
[----:B------:R-:W-:Y:S01]  /*1430*/  UMOV UR7, 0x3fa55555 ;  /* 0x3fa5555500077882 */ /* 0x000fe20000000000 */
[----:B------:R-:W-:-:S02]  /*1440*/  DFMA R30, R36, R30, 0.5 ;  /* 0x3fe00000241e742b */ /* 0x000fc4000000001e */
[C---:B------:R-:W-:Y:S02]  /*1450*/  DFMA R22, R20.reuse, R22, UR6 ;  /* 0x0000000614167e2b */ /* 0x040fe40008000016 */
[----:B------:R-:W-:Y:S02]  /*1460*/  DFMA R18, R20, R18, -UR8 ;  /* 0x8000000814127e2b */ /* 0x000fe40008000012 */
[----:B------:R-:W-:-:S04]  /*1470*/  DMUL R36, R14, R36 ;  /* 0x000000240e247228 */ /* 0x000fc80000000000 */
[C---:B------:R-:W-:Y:S02]  /*1480*/  DFMA R22, R20.reuse, R22, -0.5 ;  /* 0xbfe000001416742b */ /* 0x040fe40000000016 */
[----:B------:R-:W-:Y:S02]  /*1490*/  DFMA R18, R20, R18, RZ ;  /* 0x000000121412722b */ /* 0x000fe400000000ff */
[----:B------:R-:W-:-:S04]  /*14a0*/  DFMA R36, R30, R36, R14 ;  /* 0x000000241e24722b */ /* 0x000fc8000000000e */
[----:B------:R-:W-:Y:S02]  /*14b0*/  DFMA R20, R20, R22, 1 ;  /* 0x3ff000001414742b */ /* 0x000fe40000000016 */
[----:B------:R-:W-:Y:S02]  /*14c0*/  DFMA R26, R26, R18, R26 ;  /* 0x000000121a1a722b */ /* 0x000fe4000000001a */
[----:B------:R-:W-:Y:S02]  /*14d0*/  DMUL R22, R34, R36 ;  /* 0x0000002422167228 */ /* 0x000fe40000000000 */
[----:B------:R-:W-:Y:S02]  /*14e0*/  VIADD R17, R37, 0xfff00000 ;  /* 0xfff0000025117836 */ /* 0x000fe40000000000 */
[----:B------:R-:W-:-:S04]  /*14f0*/  IMAD.MOV.U32 R16, RZ, RZ, R36 ;  /* 0x000000ffff107224 */ /* 0x000fc800078e0024 */
[----:B------:R-:W-:Y:S01]  /*1500*/  LOP3.LUT R11, R27, 0x80000000, RZ, 0x3c, !PT ;  /* 0x800000001b0b7812 */ /* 0x000fe200078e3cff */
[----:B------:R-:W-:Y:S01]  /*1510*/  DFMA R18, R22, -R22, R34 ;  /* 0x800000161612722b */ /* 0x000fe20000000022 */
[----:B------:R-:W-:Y:S02]  /*1520*/  FSEL R30, R20, R26, !P0 ;  /* 0x0000001a141e7208 */ /* 0x000fe40004000000 */
[----:B------:R-:W-:Y:S02]  /*1530*/  FSEL R31, R21, R27, !P0 ;  /* 0x0000001b151f7208 */ /* 0x000fe40004000000 */
[----:B------:R-:W-:Y:S02]  /*1540*/  FSEL R26, R26, R20, !P0 ;  /* 0x000000141a1a7208 */ /* 0x000fe40004000000 */
[----:B------:R-:W-:Y:S01]  /*1550*/  FSEL R27, R11, R21, !P0 ;  /* 0x000000150b1b7208 */ /* 0x000fe20004000000 */
[----:B------:R-:W-:Y:S01]  /*1560*/  DFMA R20, R18, R16, R22 ;  /* 0x000000101214722b */ /* 0x000fe20000000016 */
[----:B------:R-:W-:-:S02]  /*1570*/  ISETP.GE.U32.AND P0, PT, R14, 0x7ca00000, PT ;  /* 0x7ca000000e00780c */ /* 0x000fc40003f06070 */
[----:B------:R-:W-:Y:S02]  /*1580*/  @P1 LOP3.LUT R11, R31, 0x80000000, RZ, 0x3c, !PT ;  /* 0x800000001f0b1812 */ /* 0x000fe400078e3cff */
[----:B------:R-:W-:-:S03]  /*1590*/  @P1 LOP3.LUT R25, R27, 0x80000000, RZ, 0x3c, !PT ;  /* 0x800000001b191812 */ /* 0x000fc600078e3cff */
[----:B------:R-:W-:Y:S02]  /*15a0*/  @P1 IMAD.MOV.U32 R31, RZ, RZ, R11 ;  /* 0x000000ffff1f1224 */ /* 0x000fe400078e000b */
[----:B------:R-:W-:-:S04]  /*15b0*/  @P1 IMAD.MOV.U32 R27, RZ, RZ, R25 ;  /* 0x000000ffff1b1224 */ /* 0x000fc800078e0019 */
[----:B------:R-:W-:Y:S05]  /*15c0*/  @!P0 BRA `(.L_x_50) ;  /* 0x00000000002c8947 */ /* 0x000fea0003800000 */
[----:B------:R-:W-:Y:S01]  /*15d0*/  IMAD.MOV.U32 R12, RZ, RZ, R22 ;  /* 0x000000ffff0c7224 */ /* 0x000fe200078e0016 */
[----:B------:R-:W-:Y:S01]  /*15e0*/  MOV R15, R23 ;  /* 0x00000017000f7202 */ /* 0x000fe20000000f00 */
[----:B------:R-:W-:Y:S01]  /*15f0*/  IMAD.MOV.U32 R22, RZ, RZ, R14 ;  /* 0x000000ffff167224 */ /* 0x000fe200078e000e */
[----:B------:R-:W-:Y:S01]  /*1600*/  MOV R14, 0x1660 ;  /* 0x00001660000e7802 */ /* 0x000fe20000000f00 */
[----:B------:R-:W-:Y:S02]  /*1610*/  IMAD.MOV.U32 R20, RZ, RZ, R36 ;  /* 0x000000ffff147224 */ /* 0x000fe400078e0024 */
[----:B------:R-:W-:Y:S02]  /*1620*/  IMAD.MOV.U32 R16, RZ, RZ, R34 ;  /* 0x000000ffff107224 */ /* 0x000fe400078e0022 */
[----:B------:R-:W-:Y:S02]  /*1630*/  IMAD.MOV.U32 R21, RZ, RZ, R35 ;  /* 0x000000ffff157224 */ /* 0x000fe400078e0023 */
[----:B------:R-:W-:-:S07]  /*1640*/  IMAD.MOV.U32 R23, RZ, RZ, R17 ;  /* 0x000000ffff177224 */ /* 0x000fce00078e0011 */
[----:B0-----:R-:W-:Y:S05]  /*1650*/  CALL.REL.NOINC `($__internal_3_$__cuda_sm20_dsqrt_rn_f64_mediumpath_v1) ;  /* 0x0000001800947944 */ /* 0x001fea0003c00000 */
[----:B------:R-:W-:Y:S02]  /*1660*/  IMAD.MOV.U32 R20, RZ, RZ, R16 ;  /* 0x000000ffff147224 */ /* 0x000fe400078e0010 */
[----:B------:R-:W-:-:S07]  /*1670*/  IMAD.MOV.U32 R21, RZ, RZ, R17 ;  /* 0x000000ffff157224 */ /* 0x000fce00078e0011 */
.L_x_50:
[----:B------:R-:W-:Y:S05]  /*1680*/  BSYNC.RECONVERGENT B1 ;  /* 0x0000000000017941 */ /* 0x000fea0003800200 */
.L_x_49:
[----:B------:R-:W1:Y:S01]  /*1690*/  FRND.F64.TRUNC R14, R32 ;  /* 0x00000020000e7313 */ /* 0x000e62000030d800 */
[----:B------:R-:W-:Y:S01]  /*16a0*/  DMUL R16, RZ, R32 ;  /* 0x00000020ff107228 */ /* 0x000fe20000000000 */
[----:B------:R-:W-:Y:S01]  /*16b0*/  IMAD.MOV.U32 R11, RZ, RZ, R7 ;  /* 0x000000ffff0b7224 */ /* 0x000fe200078e0007 */
[----:B------:R-:W-:Y:S01]  /*16c0*/  DADD R26, RZ, R26 ;  /* 0x00000000ff1a7229 */ /* 0x000fe2000000001a */
[----:B------:R-:W-:Y:S02]  /*16d0*/  IMAD.MOV.U32 R25, RZ, RZ, R9 ;  /* 0x000000ffff197224 */ /* 0x000fe400078e0009 */
[----:B------:R-:W-:Y:S02]  /*16e0*/  IMAD.MOV.U32 R7, RZ, RZ, 0x1 ;  /* 0x00000001ff077424 */ /* 0x000fe400078e00ff */
[----:B------:R-:W-:-:S03]  /*16f0*/  IMAD.MOV.U32 R9, RZ, RZ, R13 ;  /* 0x000000ffff097224 */ /* 0x000fc600078e000d */
[----:B------:R-:W-:Y:S02]  /*1700*/  DMUL R26, R26, R20 ;  /* 0x000000141a1a7228 */ /* 0x000fe40000000000 */
[----:B-1----:R-:W-:-:S06]  /*1710*/  DSETP.NEU.AND P0, PT, R32, R14, PT ;  /* 0x0000000e2000722a */ /* 0x002fcc0003f0d000 */
[----:B------:R-:W-:Y:S02]  /*1720*/  FSEL R30, R16, R30, !P0 ;  /* 0x0000001e101e7208 */ /* 0x000fe40004000000 */
[----:B------:R-:W-:-:S06]  /*1730*/  FSEL R31, R17, R31, !P0 ;  /* 0x0000001f111f7208 */ /* 0x000fcc0004000000 */
[----:B------:R-:W-:-:S11]  /*1740*/  DMUL R30, R20, R30 ;  /* 0x0000001e141e7228 */ /* 0x000fd60000000000 */
.L_x_45:
[----:B------:R-:W-:Y:S05]  /*1750*/  BSYNC.RECONVERGENT B0 ;  /* 0x0000000000007941 */ /* 0x000fea0003800200 */
.L_x_44:
[----:B------:R-:W1:Y:S01]  /*1760*/  MUFU.RSQ64H R15, R39 ;  /* 0x00000027000f7308 */ /* 0x000e620000001c00 */
[----:B------:R-:W-:Y:S01]  /*1770*/  IADD3 R14, PT, PT, R39, -0x3500000, RZ ;  /* 0xfcb00000270e7810 */ /* 0x000fe20007ffe0ff */
[----:B------:R-:W-:Y:S02]  /*1780*/  IMAD.MOV.U32 R16, RZ, RZ, 0x0 ;  /* 0x00000000ff107424 */ /* 0x000fe400078e00ff */
[----:B------:R-:W-:Y:S01]  /*1790*/  IMAD.MOV.U32 R17, RZ, RZ, 0x3fd80000 ;  /* 0x3fd80000ff117424 */ /* 0x000fe200078e00ff */
[----:B------:R-:W-:Y:S02]  /*17a0*/  ISETP.GE.U32.AND P0, PT, R14, 0x7ca00000, PT ;  /* 0x7ca000000e00780c */ /* 0x000fe40003f06070 */
[----:B-1----:R-:W-:-:S08]  /*17b0*/  DMUL R12, R14, R14 ;  /* 0x0000000e0e0c7228 */ /* 0x002fd00000000000 */
[----:B------:R-:W-:-:S08]  /*17c0*/  DFMA R12, R38, -R12, 1 ;  /* 0x3ff00000260c742b */ /* 0x000fd0000000080c */
[----:B------:R-:W-:Y:S02]  /*17d0*/  DFMA R16, R12, R16, 0.5 ;  /* 0x3fe000000c10742b */ /* 0x000fe40000000010 */
[----:B------:R-:W-:-:S08]  /*17e0*/  DMUL R12, R14, R12 ;  /* 0x0000000c0e0c7228 */ /* 0x000fd00000000000 */
[----:B------:R-:W-:-:S08]  /*17f0*/  DFMA R20, R16, R12, R14 ;  /* 0x0000000c1014722b */ /* 0x000fd0000000000e */
[----:B------:R-:W-:Y:S02]  /*1800*/  DMUL R22, R38, R20 ;  /* 0x0000001426167228 */ /* 0x000fe40000000000 */
[----:B------:R-:W-:Y:S02]  /*1810*/  VIADD R13, R21, 0xfff00000 ;  /* 0xfff00000150d7836 */ /* 0x000fe40000000000 */
[----:B------:R-:W-:-:S04]  /*1820*/  IMAD.MOV.U32 R12, RZ, RZ, R20 ;  /* 0x000000ffff0c7224 */ /* 0x000fc800078e0014 */
[----:B------:R-:W-:-:S08]  /*1830*/  DFMA R18, R22, -R22, R38 ;  /* 0x800000161612722b */ /* 0x000fd00000000026 */
[----:B------:R-:W-:Y:S01]  /*1840*/  DFMA R16, R18, R12, R22 ;  /* 0x0000000c1210722b */ /* 0x000fe20000000016 */
[----:B------:R-:W-:Y:S10]  /*1850*/  @!P0 BRA `(.L_x_51) ;  /* 0x0000000000208947 */ /* 0x000ff40003800000 */
[----:B------:R-:W-:Y:S01]  /*1860*/  IMAD.MOV.U32 R12, RZ, RZ, R22 ;  /* 0x000000ffff0c7224 */ /* 0x000fe200078e0016 */
[----:B------:R-:W-:Y:S01]  /*1870*/  MOV R16, R38 ;  /* 0x0000002600107202 */ /* 0x000fe20000000f00 */
[----:B------:R-:W-:Y:S02]  /*1880*/  IMAD.MOV.U32 R15, RZ, RZ, R23 ;  /* 0x000000ffff0f7224 */ /* 0x000fe400078e0017 */
[----:B------:R-:W-:Y:S01]  /*1890*/  IMAD.MOV.U32 R22, RZ, RZ, R14 ;  /* 0x000000ffff167224 */ /* 0x000fe200078e000e */
[----:B------:R-:W-:Y:S01]  /*18a0*/  MOV R14, 0x18e0 ;  /* 0x000018e0000e7802 */ /* 0x000fe20000000f00 */
[----:B------:R-:W-:Y:S02]  /*18b0*/  IMAD.MOV.U32 R23, RZ, RZ, R13 ;  /* 0x000000ffff177224 */ /* 0x000fe400078e000d */
[----:B------:R-:W-:-:S07]  /*18c0*/  IMAD.MOV.U32 R21, RZ, RZ, R39 ;  /* 0x000000ffff157224 */ /* 0x000fce00078e0027 */
[----:B0-----:R-:W-:Y:S05]  /*18d0*/  CALL.REL.NOINC `($__internal_3_$__cuda_sm20_dsqrt_rn_f64_mediumpath_v1) ;  /* 0x0000001400f47944 */ /* 0x001fea0003c00000 */
.L_x_51:
[----:B------:R-:W-:-:S08]  /*18e0*/  DFMA R16, R16, R30, R38 ;  /* 0x0000001e1010722b */ /* 0x000fd00000000026 */
[----:B------:R-:W-:-:S10]  /*18f0*/  DADD R16, R16, 0.5 ;  /* 0x3fe0000010107429 */ /* 0x000fd40000000000 */
[----:B------:R3:W4:Y:S01]  /*1900*/  F2I.U32.F64.TRUNC R17, R16 ;  /* 0x0000001000117311 */ /* 0x000722000030d000 */
[----:B------:R-:W-:Y:S05]  /*1910*/  BRA `(.L_x_42) ;  /* 0x0000000c00a47947 */ /* 0x000fea0003800000 */
.L_x_43:
[----:B------:R-:W1:Y:S01]  /*1920*/  F2F.F32.F64 R38, R38 ;  /* 0x0000002600267310 */ /* 0x000e620000301000 */
[----:B------:R-:W-:Y:S01]  /*1930*/  IMAD.MOV.U32 R17, RZ, RZ, 0x3fb75b84 ;  /* 0x3fb75b84ff117424 */ /* 0x000fe200078e00ff */
[----:B------:R-:W-:Y:S01]  /*1940*/  UMOV UR6, 0xfefa39ef ;  /* 0xfefa39ef00067882 */ /* 0x000fe20000000000 */
[----:B------:R-:W-:Y:S01]  /*1950*/  UMOV UR7, 0x3fe62e42 ;  /* 0x3fe62e4200077882 */ /* 0x000fe20000000000 */
[----:B------:R-:W-:Y:S01]  /*1960*/  IMAD.MOV.U32 R20, RZ, RZ, 0x3e5807d3 ;  /* 0x3e5807d3ff147424 */ /* 0x000fe200078e00ff */
[----:B------:R-:W-:Y:S03]  /*1970*/  BSSY.RECONVERGENT B1, `(.L_x_52) ;  /* 0x00000e1000017945 */ /* 0x000fe60003800200 */
[----:B-1----:R-:W1:Y:S01]  /*1980*/  MUFU.LG2 R18, R38 ;  /* 0x0000002600127308 */ /* 0x002e620000000c00 */
[C---:B------:R-:W-:Y:S01]  /*1990*/  FADD R14, R38.reuse, -0.12400979548692703247 ;  /* 0xbdfdf8d9260e7421 */ /* 0x040fe20000000000 */
[----:B------:R-:W-:-:S06]  /*19a0*/  FADD R19, R38, -1.9738116264343261719 ;  /* 0xbffca5dc26137421 */ /* 0x000fcc0000000000 */
[----:B------:R-:W2:Y:S08]  /*19b0*/  MUFU.RSQ R14, R14 ;  /* 0x0000000e000e7308 */ /* 0x000eb00000001400 */
[----:B------:R-:W3:Y:S08]  /*19c0*/  MUFU.RSQ R19, R19 ;  /* 0x0000001300137308 */ /* 0x000ef00000001400 */
[----:B-1----:R-:W1:Y:S01]  /*19d0*/  F2F.F64.F32 R12, R18 ;  /* 0x00000012000c7310 */ /* 0x002e620000201800 */
[----:B--2---:R-:W-:-:S07]  /*19e0*/  FFMA R17, R14, R17, 0.00025361074949614703655 ;  /* 0x3984f70f0e117423 */ /* 0x004fce0000000011 */
[----:B------:R2:W4:Y:S01]  /*19f0*/  MUFU.RCP R16, R17 ;  /* 0x0000001100107308 */ /* 0x0005220000001000 */
[----:B---3--:R-:W-:Y:S01]  /*1a00*/  FFMA R14, R19, R20, 0.94201731681823730469 ;  /* 0x3f71280c130e7423 */ /* 0x008fe20000000014 */
[----:B-1----:R-:W-:-:S06]  /*1a10*/  DMUL R12, R12, UR6 ;  /* 0x000000060c0c7c28 */ /* 0x002fcc0008000000 */
[----:B------:R2:W1:Y:S05]  /*1a20*/  F2F.F32.F64 R15, R12 ;  /* 0x0000000c000f7310 */ /* 0x00046a0000301000 */
.L_x_61:
[----:B--2--5:R-:W-:Y:S01]  /*1a30*/  SHF.R.U32.HI R12, RZ, 0x2, R25 ;  /* 0x00000002ff0c7819 */ /* 0x024fe20000011619 */
[----:B------:R-:W-:Y:S01]  /*1a40*/  IMAD.SHL.U32 R19, R9, 0x10, RZ ;  /* 0x0000001009137824 */ /* 0x000fe200078e00ff */
[----:B------:R-:W-:Y:S01]  /*1a50*/  UMOV UR6, 0xfefa39ef ;  /* 0xfefa39ef00067882 */ /* 0x000fe20000000000 */
[----:B------:R-:W-:Y:S01]  /*1a60*/  IMAD.MOV.U32 R13, RZ, RZ, R8 ;  /* 0x000000ffff0d7224 */ /* 0x000fe200078e0008 */
[----:B------:R-:W-:Y:S01]  /*1a70*/  LOP3.LUT R12, R12, R25, RZ, 0x3c, !PT ;  /* 0x000000190c0c7212 */ /* 0x000fe200078e3cff */
[----:B------:R-:W-:Y:S01]  /*1a80*/  UMOV UR7, 0x3fe62e42 ;  /* 0x3fe62e4200077882 */ /* 0x000fe20000000000 */
[----:B------:R-:W-:Y:S03]  /*1a90*/  BSSY.RECONVERGENT B0, `(.L_x_53) ;  /* 0x00000b8000007945 */ /* 0x000fe60003800200 */
[----:B------:R-:W-:-:S05]  /*1aa0*/  IMAD.SHL.U32 R18, R12, 0x2, RZ ;  /* 0x000000020c127824 */ /* 0x000fca00078e00ff */
[----:B------:R-:W-:-:S04]  /*1ab0*/  LOP3.LUT R19, R9, R19, R18, 0x96, !PT ;  /* 0x0000001309137212 */ /* 0x000fc800078e9612 */
[----:B------:R-:W-:Y:S01]  /*1ac0*/  LOP3.LUT R8, R19, R12, RZ, 0x3c, !PT ;  /* 0x0000000c13087212 */ /* 0x000fe200078e3cff */
[----:B------:R-:W-:-:S03]  /*1ad0*/  IMAD.MOV.U32 R19, RZ, RZ, 0x2f800000 ;  /* 0x2f800000ff137424 */ /* 0x000fc600078e00ff */
[C---:B------:R-:W-:Y:S01]  /*1ae0*/  IADD3 R12, PT, PT, R24.reuse, 0x587c5, R8 ;  /* 0x000587c5180c7810 */ /* 0x040fe20007ffe008 */
[----:B------:R-:W-:-:S03]  /*1af0*/  VIADD R24, R24, 0xb0f8a ;  /* 0x000b0f8a18187836 */ /* 0x000fc60000000000 */
[----:B------:R-:W-:-:S05]  /*1b00*/  I2FP.F32.U32 R12, R12 ;  /* 0x0000000c000c7245 */ /* 0x000fca0000201000 */
[----:B------:R-:W-:-:S06]  /*1b10*/  FFMA R20, R12, R19, 1.1641532182693481445e-10 ;  /* 0x2f0000000c147423 */ /* 0x000fcc0000000013 */
[----:B------:R-:W2:Y:S02]  /*1b20*/  MUFU.RSQ R20, R20 ;  /* 0x0000001400147308 */ /* 0x000ea40000001400 */
[----:B--2---:R-:W-:-:S06]  /*1b30*/  FADD R21, R20, -1 ;  /* 0xbf80000014157421 */ /* 0x004fcc0000000000 */
[----:B------:R-:W2:Y:S08]  /*1b40*/  MUFU.LG2 R18, R21 ;  /* 0x0000001500127308 */ /* 0x000eb00000000c00 */
[----:B--2---:R-:W2:Y:S02]  /*1b50*/  F2F.F64.F32 R18, R18 ;  /* 0x0000001200127310 */ /* 0x004ea40000201800 */
[----:B--2---:R-:W-:Y:S01]  /*1b60*/  DMUL R22, R18, UR6 ;  /* 0x0000000612167c28 */ /* 0x004fe20008000000 */
[----:B------:R-:W-:Y:S01]  /*1b70*/  UMOV UR6, 0x652b82fe ;  /* 0x652b82fe00067882 */ /* 0x000fe20000000000 */
[----:B------:R-:W-:-:S08]  /*1b80*/  UMOV UR7, 0x3ff71547 ;  /* 0x3ff7154700077882 */ /* 0x000fd00000000000 */
[----:B------:R-:W2:Y:S02]  /*1b90*/  F2F.F32.F64 R23, R22 ;  /* 0x0000001600177310 */ /* 0x000ea40000301000 */
[----:B--2---:R-:W-:-:S04]  /*1ba0*/  FADD R19, R14, R23 ;  /* 0x000000170e137221 */ /* 0x004fc80000000000 */
[----:B----4-:R-:W-:-:S04]  /*1bb0*/  FFMA R12, -R16, R19, R38 ;  /* 0x00000013100c7223 */ /* 0x010fc80000000126 */
[----:B------:R-:W2:Y:S02]  /*1bc0*/  FRND.FLOOR R39, R12 ;  /* 0x0000000c00277307 */ /* 0x000ea40000205000 */
[----:B--2---:R-:W-:Y:S01]  /*1bd0*/  FADD R25, R39, 1 ;  /* 0x3f80000027197421 */ /* 0x004fe20000000000 */
[----:B------:R-:W-:-:S03]  /*1be0*/  FADD R19, R38, -R39 ;  /* 0x8000002726137221 */ /* 0x000fc60000000000 */
[----:B------:R-:W-:Y:S01]  /*1bf0*/  FADD R21, R38, -R25 ;  /* 0x8000001926157221 */ /* 0x000fe20000000000 */
[C-C-:B------:R-:W-:Y:S01]  /*1c00*/  FFMA R31, R17.reuse, R19, -R14.reuse ;  /* 0x00000013111f7223 */ /* 0x140fe2000000080e */
[----:B------:R-:W2:Y:S02]  /*1c10*/  F2I.TRUNC.NTZ R25, R25 ;  /* 0x0000001900197305 */ /* 0x000ea4000020f100 */
[----:B------:R-:W-:-:S06]  /*1c20*/  FFMA R30, R17, R21, -R14 ;  /* 0x00000015111e7223 */ /* 0x000fcc000000080e */
[----:B------:R-:W3:Y:S01]  /*1c30*/  F2F.F64.F32 R18, R31 ;  /* 0x0000001f00127310 */ /* 0x000ee20000201800 */
[----:B--2---:R-:W-:-:S07]  /*1c40*/  ISETP.GE.AND P0, PT, R25, 0x9, PT ;  /* 0x000000091900780c */ /* 0x004fce0003f06270 */
[----:B------:R-:W2:Y:S01]  /*1c50*/  F2F.F64.F32 R20, R30 ;  /* 0x0000001e00147310 */ /* 0x000ea20000201800 */
[----:B---3--:R-:W-:Y:S02]  /*1c60*/  DMUL R18, R18, UR6 ;  /* 0x0000000612127c28 */ /* 0x008fe40008000000 */
[----:B--2---:R-:W-:-:S08]  /*1c70*/  DMUL R20, R20, UR6 ;  /* 0x0000000614147c28 */ /* 0x004fd00008000000 */
[----:B------:R2:W3:Y:S08]  /*1c80*/  F2F.F32.F64 R18, R18 ;  /* 0x0000001200127310 */ /* 0x0004f00000301000 */
[----:B------:R-:W4:Y:S01]  /*1c90*/  F2F.F32.F64 R20, R20 ;  /* 0x0000001400147310 */ /* 0x000f220000301000 */
[----:B--2---:R-:W-:-:S04]  /*1ca0*/  SHF.R.U32.HI R19, RZ, 0x2, R10 ;  /* 0x00000002ff137819 */ /* 0x004fc8000001160a */
[----:B------:R-:W-:-:S03]  /*1cb0*/  LOP3.LUT R19, R19, R10, RZ, 0x3c, !PT ;  /* 0x0000000a13137212 */ /* 0x000fc600078e3cff */
[----:B---3--:R2:W3:Y:S01]  /*1cc0*/  MUFU.EX2 R23, R18 ;  /* 0x0000001200177308 */ /* 0x0084e20000000800 */
[----:B------:R-:W-:-:S07]  /*1cd0*/  SHF.L.U32 R10, R8, 0x4, RZ ;  /* 0x00000004080a7819 */ /* 0x000fce00000006ff */
[----:B----4-:R4:W0:Y:S01]  /*1ce0*/  MUFU.EX2 R22, R20 ;  /* 0x0000001400167308 */ /* 0x0108220000000800 */
[----:B--2---:R-:W-:-:S05]  /*1cf0*/  IMAD.SHL.U32 R18, R19, 0x2, RZ ;  /* 0x0000000213127824 */ /* 0x004fca00078e00ff */
[----:B------:R-:W-:Y:S01]  /*1d00*/  LOP3.LUT R21, R19, R18, R10, 0x96, !PT ;  /* 0x0000001213157212 */ /* 0x000fe200078e960a */
[----:B---3--:R-:W-:Y:S01]  /*1d10*/  FADD R23, R23, 1 ;  /* 0x3f80000017177421 */ /* 0x008fe20000000000 */
[----:B----4-:R-:W-:Y:S01]  /*1d20*/  I2FP.F32.S32 R20, R25 ;  /* 0x0000001900147245 */ /* 0x010fe20000201400 */
[----:B------:R-:W-:Y:S01]  /*1d30*/  IMAD.MOV.U32 R25, RZ, RZ, R11 ;  /* 0x000000ffff197224 */ /* 0x000fe200078e000b */
[----:B------:R-:W-:Y:S01]  /*1d40*/  LOP3.LUT R21, R21, R8, RZ, 0x3c, !PT ;  /* 0x0000000815157212 */ /* 0x000fe200078e3cff */
[----:B------:R-:W-:Y:S01]  /*1d50*/  FMUL R23, R23, R23 ;  /* 0x0000001717177220 */ /* 0x000fe20000400000 */
[----:B------:R2:W3:Y:S01]  /*1d60*/  F2F.F64.F32 R18, |R20| ;  /* 0x4000001400127310 */ /* 0x0004e20000201800 */
[----:B------:R-:W-:Y:S02]  /*1d70*/  IMAD.MOV.U32 R11, RZ, RZ, R9 ;  /* 0x000000ffff0b7224 */ /* 0x000fe400078e0009 */
[----:B0-----:R-:W-:Y:S01]  /*1d80*/  FADD R22, R22, 1 ;  /* 0x3f80000016167421 */ /* 0x001fe20000000000 */
[----:B------:R-:W-:-:S03]  /*1d90*/  IMAD.MOV.U32 R9, RZ, RZ, R21 ;  /* 0x000000ffff097224 */ /* 0x000fc600078e0015 */
[----:B------:R-:W-:Y:S01]  /*1da0*/  FMUL R22, R22, R22 ;  /* 0x0000001616167220 */ /* 0x000fe20000400000 */
[----:B------:R-:W-:Y:S08]  /*1db0*/  MUFU.RCP R23, R23 ;  /* 0x0000001700177308 */ /* 0x000ff00000001000 */
[----:B------:R-:W0:Y:S02]  /*1dc0*/  MUFU.RCP R22, R22 ;  /* 0x0000001600167308 */ /* 0x000e240000001000 */
[----:B0-----:R-:W-:Y:S01]  /*1dd0*/  FADD R10, R22, -R23 ;  /* 0x80000017160a7221 */ /* 0x001fe20000000000 */
[----:B--23--:R-:W-:Y:S06]  /*1de0*/  @!P0 BRA `(.L_x_54) ;  /* 0x0000000400f88947 */ /* 0x00cfec0003800000 */
[----:B------:R-:W0:Y:S01]  /*1df0*/  MUFU.RCP64H R23, R19 ;  /* 0x0000001300177308 */ /* 0x000e220000001800 */
[----:B------:R-:W-:Y:S01]  /*1e00*/  VIADD R22, R19, 0x300402 ;  /* 0x0030040213167836 */ /* 0x000fe20000000000 */
[----:B------:R-:W-:Y:S04]  /*1e10*/  BSSY.RECONVERGENT B2, `(.L_x_55) ;  /* 0x000000c000027945 */ /* 0x000fe80003800200 */
[----:B------:R-:W-:Y:S01]  /*1e20*/  FSETP.GEU.AND P0, PT, |R22|, 5.8789094863358348022e-39, PT ;  /* 0x004004021600780b */ /* 0x000fe20003f0e200 */
[----:B0-----:R-:W-:-:S08]  /*1e30*/  DFMA R20, -R18, R22, 1 ;  /* 0x3ff000001214742b */ /* 0x001fd00000000116 */
[----:B------:R-:W-:-:S08]  /*1e40*/  DFMA R20, R20, R20, R20 ;  /* 0x000000141414722b */ /* 0x000fd00000000014 */
[----:B------:R-:W-:-:S08]  /*1e50*/  DFMA R20, R22, R20, R22 ;  /* 0x000000141614722b */ /* 0x000fd00000000016 */
[----:B------:R-:W-:-:S08]  /*1e60*/  DFMA R30, -R18, R20, 1 ;  /* 0x3ff00000121e742b */ /* 0x000fd00000000114 */
[----:B------:R-:W-:Y:S01]  /*1e70*/  DFMA R30, R20, R30, R20 ;  /* 0x0000001e141e722b */ /* 0x000fe20000000014 */
[----:B------:R-:W-:Y:S10]  /*1e80*/  @P0 BRA `(.L_x_56) ;  /* 0x0000000000100947 */ /* 0x000ff40003800000 */
[----:B------:R-:W-:Y:S02]  /*1e90*/  LOP3.LUT R20, R19, 0x7fffffff, RZ, 0xc0, !PT ;  /* 0x7fffffff13147812 */ /* 0x000fe400078ec0ff */
[----:B------:R-:W-:-:S03]  /*1ea0*/  MOV R32, 0x1ed0 ;  /* 0x00001ed000207802 */ /* 0x000fc60000000f00 */
[----:B------:R-:W-:-:S07]  /*1eb0*/  VIADD R22, R20, 0xfff00000 ;  /* 0xfff0000014167836 */ /* 0x000fce0000000000 */
[----:B-1----:R-:W-:Y:S05]  /*1ec0*/  CALL.REL.NOINC `($__internal_1_$__cuda_sm20_dblrcp_rn_slowpath_v3) ;  /* 0x0000000800a07944 */ /* 0x002fea0003c00000 */
.L_x_56:
[----:B------:R-:W-:Y:S05]  /*1ed0*/  BSYNC.RECONVERGENT B2 ;  /* 0x0000000000027941 */ /* 0x000fea0003800200 */
.L_x_55:
[----:B------:R-:W-:Y:S01]  /*1ee0*/  DMUL R32, R30, R30 ;  /* 0x0000001e1e207228 */ /* 0x000fe20000000000 */
[----:B------:R-:W-:Y:S01]  /*1ef0*/  IMAD.MOV.U32 R20, RZ, RZ, -0x6d8c7041 ;  /* 0x92738fbfff147424 */ /* 0x000fe200078e00ff */
[----:B------:R-:W-:Y:S01]  /*1f00*/  UMOV UR6, 0x34783f9 ;  /* 0x034783f900067882 */ /* 0x000fe20000000000 */
[----:B------:R-:W-:Y:S01]  /*1f10*/  IMAD.MOV.U32 R21, RZ, RZ, 0x3f4b68b9 ;  /* 0x3f4b68b9ff157424 */ /* 0x000fe200078e00ff */
[----:B------:R-:W-:Y:S01]  /*1f20*/  UMOV UR7, 0x3f5ac321 ;  /* 0x3f5ac32100077882 */ /* 0x000fe20000000000 */
[----:B------:R-:W-:Y:S01]  /*1f30*/  ISETP.GT.AND P0, PT, R19, 0xfffff, PT ;  /* 0x000fffff1300780c */ /* 0x000fe20003f04270 */
[--C-:B------:R-:W-:Y:S01]  /*1f40*/  IMAD.MOV.U32 R23, RZ, RZ, R19.reuse ;  /* 0x000000ffff177224 */ /* 0x100fe200078e0013 */
[----:B------:R-:W-:Y:S01]  /*1f50*/  MOV R22, R18 ;  /* 0x0000001200167202 */ /* 0x000fe20000000f00 */
[----:B------:R-:W-:Y:S01]  /*1f60*/  IMAD.MOV.U32 R41, RZ, RZ, R19 ;  /* 0x000000ffff297224 */ /* 0x000fe200078e0013 */
[----:B------:R-:W-:Y:S01]  /*1f70*/  DFMA R20, R32, -UR6, R20 ;  /* 0x8000000620147c2b */ /* 0x000fe20008000014 */
[----:B------:R-:W-:Y:S01]  /*1f80*/  UMOV UR6, 0x1e4f7b8c ;  /* 0x1e4f7b8c00067882 */ /* 0x000fe20000000000 */
[----:B------:R-:W-:Y:S01]  /*1f90*/  UMOV UR7, 0x3f4380d0 ;  /* 0x3f4380d000077882 */ /* 0x000fe20000000000 */
[----:B------:R-:W-:Y:S01]  /*1fa0*/  BSSY.RECONVERGENT B2, `(.L_x_57) ;  /* 0x000005c000027945 */ /* 0x000fe20003800200 */
[----:B------:R-:W-:-:S04]  /*1fb0*/  IMAD.MOV.U32 R40, RZ, RZ, -0x3ff ;  /* 0xfffffc01ff287424 */ /* 0x000fc800078e00ff */
[----:B------:R-:W-:Y:S01]  /*1fc0*/  DFMA R20, R32, R20, -UR6 ;  /* 0x8000000620147e2b */ /* 0x000fe20008000014 */
[----:B------:R-:W-:Y:S01]  /*1fd0*/  UMOV UR6, 0xa29f7264 ;  /* 0xa29f726400067882 */ /* 0x000fe20000000000 */
[----:B------:R-:W-:Y:S01]  /*1fe0*/  UMOV UR7, 0x3f4a019f ;  /* 0x3f4a019f00077882 */ /* 0x000fe20000000000 */
[----:B------:R-:W-:Y:S01]  /*1ff0*/  @!P0 DMUL R22, R18, 1.80143985094819840000e+16 ;  /* 0x4350000012168828 */ /* 0x000fe20000000000 */
[----:B------:R-:W-:-:S04]  /*2000*/  @!P0 IMAD.MOV.U32 R40, RZ, RZ, -0x435 ;  /* 0xfffffbcbff288424 */ /* 0x000fc800078e00ff */
[----:B------:R-:W-:Y:S01]  /*2010*/  DFMA R20, R32, R20, UR6 ;  /* 0x0000000620147e2b */ /* 0x000fe20008000014 */
[----:B------:R-:W-:Y:S01]  /*2020*/  UMOV UR6, 0x16b2acec ;  /* 0x16b2acec00067882 */ /* 0x000fe20000000000 */
[----:B------:R-:W-:-:S03]  /*2030*/  UMOV UR7, 0x3f66c16c ;  /* 0x3f66c16c00077882 */ /* 0x000fc60000000000 */
[----:B------:R-:W-:-:S03]  /*2040*/  @!P0 IMAD.MOV.U32 R41, RZ, RZ, R23 ;  /* 0x000000ffff298224 */ /* 0x000fc600078e0017 */
[----:B------:R-:W-:Y:S01]  /*2050*/  DFMA R20, R32, R20, -UR6 ;  /* 0x8000000620147e2b */ /* 0x000fe20008000014 */
[----:B------:R-:W-:Y:S01]  /*2060*/  UMOV UR6, 0x55555545 ;  /* 0x5555554500067882 */ /* 0x000fe20000000000 */
[----:B------:R-:W-:-:S06]  /*2070*/  UMOV UR7, 0x3fb55555 ;  /* 0x3fb5555500077882 */ /* 0x000fcc0000000000 */
[----:B------:R-:W-:Y:S01]  /*2080*/  DFMA R20, R32, R20, UR6 ;  /* 0x0000000620147e2b */ /* 0x000fe20008000014 */
[----:B------:R-:W-:Y:S01]  /*2090*/  UMOV UR6, 0xc864beae ;  /* 0xc864beae00067882 */ /* 0x000fe20000000000 */
[----:B------:R-:W-:Y:S01]  /*20a0*/  VIADD R32, R41, 0xffffffff ;  /* 0xffffffff29207836 */ /* 0x000fe20000000000 */
[----:B------:R-:W-:-:S04]  /*20b0*/  UMOV UR7, 0x3fed67f1 ;  /* 0x3fed67f100077882 */ /* 0x000fc80000000000 */
[----:B------:R-:W-:Y:S01]  /*20c0*/  ISETP.GT.U32.AND P1, PT, R32, 0x7feffffe, PT ;  /* 0x7feffffe2000780c */ /* 0x000fe20003f24070 */
[----:B------:R-:W-:Y:S01]  /*20d0*/  DFMA R20, R20, R30, UR6 ;  /* 0x0000000614147e2b */ /* 0x000fe2000800001e */
[----:B------:R-:W-:Y:S01]  /*20e0*/  IMAD.MOV.U32 R30, RZ, RZ, R18 ;  /* 0x000000ffff1e7224 */ /* 0x000fe200078e0012 */
[----:B------:R-:W-:-:S10]  /*20f0*/  @!P0 MOV R30, R22 ;  /* 0x00000016001e8202 */ /* 0x000fd40000000f00 */
[----:B------:R-:W-:Y:S05]  /*2100*/  @P1 BRA `(.L_x_58) ;  /* 0x0000000000fc1947 */ /* 0x000fea0003800000 */
[C---:B------:R-:W-:Y:S01]  /*2110*/  LOP3.LUT R22, R41.reuse, 0xfffff, RZ, 0xc0, !PT ;  /* 0x000fffff29167812 */ /* 0x040fe200078ec0ff */
[----:B------:R-:W-:Y:S01]  /*2120*/  UMOV UR6, 0x3ae80f1e ;  /* 0x3ae80f1e00067882 */ /* 0x000fe20000000000 */
[----:B------:R-:W-:Y:S01]  /*2130*/  UMOV UR7, 0x3eb1380b ;  /* 0x3eb1380b00077882 */ /* 0x000fe20000000000 */
[----:B------:R-:W-:Y:S02]  /*2140*/  LEA.HI R42, R41, R40, RZ, 0xc ;  /* 0x00000028292a7211 */ /* 0x000fe400078f60ff */
[----:B------:R-:W-:Y:S01]  /*2150*/  LOP3.LUT R23, R22, 0x3ff00000, RZ, 0xfc, !PT ;  /* 0x3ff0000016177812 */ /* 0x000fe200078efcff */
[----:B------:R-:W-:Y:S02]  /*2160*/  IMAD.MOV.U32 R22, RZ, RZ, R30 ;  /* 0x000000ffff167224 */ /* 0x000fe400078e001e */
[----:B------:R-:W-:Y:S01]  /*2170*/  IMAD.MOV.U32 R30, RZ, RZ, RZ ;  /* 0x000000ffff1e7224 */ /* 0x000fe200078e00ff */
[----:B------:R-:W-:-:S13]  /*2180*/  ISETP.GE.U32.AND P0, PT, R23, 0x3ff6a09f, PT ;  /* 0x3ff6a09f1700780c */ /* 0x000fda0003f06070 */
[----:B------:R-:W-:Y:S02]  /*2190*/  @P0 VIADD R31, R23, 0xfff00000 ;  /* 0xfff00000171f0836 */ /* 0x000fe40000000000 */
[----:B------:R-:W-:Y:S02]  /*21a0*/  @P0 VIADD R42, R42, 0x1 ;  /* 0x000000012a2a0836 */ /* 0x000fe40000000000 */
[----:B------:R-:W-:-:S06]  /*21b0*/  @P0 IMAD.MOV.U32 R23, RZ, RZ, R31 ;  /* 0x000000ffff170224 */ /* 0x000fcc00078e001f */
[C---:B------:R-:W-:Y:S02]  /*21c0*/  DADD R36, R22.reuse, 1 ;  /* 0x3ff0000016247429 */ /* 0x040fe40000000000 */
[----:B------:R-:W-:-:S04]  /*21d0*/  DADD R22, R22, -1 ;  /* 0xbff0000016167429 */ /* 0x000fc80000000000 */
[----:B------:R-:W0:Y:S02]  /*21e0*/  MUFU.RCP64H R31, R37 ;  /* 0x00000025001f7308 */ /* 0x000e240000001800 */
[----:B0-----:R-:W-:Y:S01]  /*21f0*/  DFMA R34, -R36, R30, 1 ;  /* 0x3ff000002422742b */ /* 0x001fe2000000011e */
[----:B------:R-:W-:Y:S02]  /*2200*/  IMAD.MOV.U32 R36, RZ, RZ, -0x748574fc ;  /* 0x8b7a8b04ff247424 */ /* 0x000fe400078e00ff */
[----:B------:R-:W-:-:S05]  /*2210*/  IMAD.MOV.U32 R37, RZ, RZ, 0x3ed0ee25 ;  /* 0x3ed0ee25ff257424 */ /* 0x000fca00078e00ff */
[----:B------:R-:W-:-:S08]  /*2220*/  DFMA R34, R34, R34, R34 ;  /* 0x000000222222722b */ /* 0x000fd00000000022 */
[----:B------:R-:W-:-:S08]  /*2230*/  DFMA R34, R30, R34, R30 ;  /* 0x000000221e22722b */ /* 0x000fd0000000001e */
[----:B------:R-:W-:-:S08]  /*2240*/  DMUL R32, R22, R34 ;  /* 0x0000002216207228 */ /* 0x000fd00000000000 */
[----:B------:R-:W-:-:S08]  /*2250*/  DFMA R32, R22, R34, R32 ;  /* 0x000000221620722b */ /* 0x000fd00000000020 */
[----:B------:R-:W-:-:S08]  /*2260*/  DADD R30, R22, -R32 ;  /* 0x00000000161e7229 */ /* 0x000fd00000000820 */
[----:B------:R-:W-:-:S08]  /*2270*/  DADD R30, R30, R30 ;  /* 0x000000001e1e7229 */ /* 0x000fd0000000001e */
[-C--:B------:R-:W-:Y:S02]  /*2280*/  DFMA R30, R22, -R32.reuse, R30 ;  /* 0x80000020161e722b */ /* 0x080fe4000000001e */
        /* <DEDUP_REMOVED lines=15> */
[----:B------:R-:W-:Y:S01]  /*2380*/  DMUL R36, R34, R30 ;  /* 0x0000001e22247228 */ /* 0x000fe20000000000 */
[----:B------:R-:W-:Y:S01]  /*2390*/  UMOV UR7, 0x3f899999 ;  /* 0x3f89999900077882 */ /* 0x000fe20000000000 */
[----:B------:R-:W-:Y:S02]  /*23a0*/  LOP3.LUT R34, R42, 0x80000000, RZ, 0x3c, !PT ;  /* 0x800000002a227812 */ /* 0x000fe400078e3cff */
[----:B------:R-:W-:Y:S02]  /*23b0*/  MOV R35, 0x43300000 ;  /* 0x4330000000237802 */ /* 0x000fe40000000f00 */
[----:B------:R-:W-:Y:S01]  /*23c0*/  DFMA R40, R22, R40, UR6 ;  /* 0x0000000616287e2b */ /* 0x000fe20008000028 */
[----:B------:R-:W-:Y:S01]  /*23d0*/  UMOV UR6, 0x80000000 ;  /* 0x8000000000067882 */ /* 0x000fe20000000000 */
[----:B------:R-:W-:-:S02]  /*23e0*/  UMOV UR7, 0x43300000 ;  /* 0x4330000000077882 */ /* 0x000fc40000000000 */
[----:B------:R-:W-:Y:S01]  /*23f0*/  DADD R34, R34, -UR6 ;  /* 0x8000000622227e29 */ /* 0x000fe20008000000 */
[----:B------:R-:W-:Y:S01]  /*2400*/  UMOV UR6, 0x55555554 ;  /* 0x5555555400067882 */ /* 0x000fe20000000000 */
[----:B------:R-:W-:Y:S02]  /*2410*/  UMOV UR7, 0x3fb55555 ;  /* 0x3fb5555500077882 */ /* 0x000fe40000000000 */
[----:B------:R-:W-:Y:S01]  /*2420*/  DFMA R40, R22, R40, UR6 ;  /* 0x0000000616287e2b */ /* 0x000fe20008000028 */
[----:B------:R-:W-:Y:S01]  /*2430*/  UMOV UR6, 0xfefa39ef ;  /* 0xfefa39ef00067882 */ /* 0x000fe20000000000 */
[----:B------:R-:W-:Y:S02]  /*2440*/  UMOV UR7, 0x3fe62e42 ;  /* 0x3fe62e4200077882 */ /* 0x000fe40000000000 */
        /* <DEDUP_REMOVED lines=11> */
.L_x_58:
[----:B------:R-:W-:Y:S01]  /*2500*/  IMAD.MOV.U32 R30, RZ, RZ, 0x0 ;  /* 0x00000000ff1e7424 */ /* 0x000fe200078e00ff */
[----:B------:R-:W-:Y:S01]  /*2510*/  LOP3.LUT P0, RZ, R23, 0x7fffffff, RZ, 0xc0, !PT ;  /* 0x7fffffff17ff7812 */ /* 0x000fe2000780c0ff */
[----:B------:R-:W-:-:S06]  /*2520*/  IMAD.MOV.U32 R31, RZ, RZ, 0x7ff00000 ;  /* 0x7ff00000ff1f7424 */ /* 0x000fcc00078e00ff */
[----:B------:R-:W-:-:S10]  /*2530*/  DFMA R30, R22, R30, +INF ;  /* 0x7ff00000161e742b */ /* 0x000fd4000000001e */
[----:B------:R-:W-:Y:S02]  /*2540*/  FSEL R30, R30, RZ, P0 ;  /* 0x000000ff1e1e7208 */ /* 0x000fe40000000000 */
[----:B------:R-:W-:-:S07]  /*2550*/  FSEL R31, R31, -QNAN , P0 ;  /* 0xfff000001f1f7808 */ /* 0x000fce0000000000 */
.L_x_59:
[----:B------:R-:W-:Y:S05]  /*2560*/  BSYNC.RECONVERGENT B2 ;  /* 0x0000000000027941 */ /* 0x000fea0003800200 */
.L_x_57:
[----:B------:R-:W-:Y:S02]  /*2570*/  DMUL R30, R30, 0.5 ;  /* 0x3fe000001e1e7828 */ /* 0x000fe40000000000 */
[----:B------:R-:W-:-:S08]  /*2580*/  DADD R22, R18, -0.5 ;  /* 0xbfe0000012167429 */ /* 0x000fd00000000000 */
[CC--:B------:R-:W-:Y:S02]  /*2590*/  DFMA R18, R30.reuse, R22.reuse, -R18 ;  /* 0x000000161e12722b */ /* 0x0c0fe40000000812 */
[----:B------:R-:W-:-:S08]  /*25a0*/  DFMA R20, R30, R22, R20 ;  /* 0x000000161e14722b */ /* 0x000fd00000000014 */
[----:B------:R-:W-:Y:S01]  /*25b0*/  DADD R20, R18, R20 ;  /* 0x0000000012147229 */ /* 0x000fe20000000014 */
[----:B------:R-:W-:Y:S10]  /*25c0*/  BRA `(.L_x_60) ;  /* 0x0000000000107947 */ /* 0x000ff40003800000 */
.L_x_54:
[----:B------:R-:W0:Y:S01]  /*25d0*/  F2I.F64.TRUNC R18, R18 ;  /* 0x0000001200127311 */ /* 0x000e22000030d100 */
[----:B------:R-:W-:Y:S02]  /*25e0*/  UMOV UR6, 0x8 ;  /* 0x0000000800067882 */ /* 0x000fe40000000000 */
[----:B0-----:R-:W-:-:S06]  /*25f0*/  LEA R20, R18, -UR6, 0x3 ;  /* 0x8000000612147c11 */ /* 0x001fcc000f8e18ff */
[----:B------:R-:W0:Y:S02]  /*2600*/  LDC.64 R20, c[0x3][R20] ;  /* 0x00c0000014147b82 */ /* 0x000e240000000a00 */
.L_x_60:
[----:B------:R-:W-:Y:S05]  /*2610*/  BSYNC.RECONVERGENT B0 ;  /* 0x0000000000007941 */ /* 0x000fea0003800200 */
.L_x_53:
[----:B0-----:R-:W0:Y:S01]  /*2620*/  F2F.F32.F64 R20, R20 ;  /* 0x0000001400147310 */ /* 0x001e220000301000 */
[----:B-1----:R-:W-:Y:S01]  /*2630*/  FFMA R39, R15, R39, -R38 ;  /* 0x000000270f277223 */ /* 0x002fe20000000826 */
[----:B------:R-:W-:Y:S01]  /*2640*/  UMOV UR6, 0x652b82fe ;  /* 0x652b82fe00067882 */ /* 0x000fe20000000000 */
[----:B------:R-:W-:Y:S01]  /*2650*/  UMOV UR7, 0x3ff71547 ;  /* 0x3ff7154700077882 */ /* 0x000fe20000000000 */
[----:B------:R-:W-:Y:S02]  /*2660*/  IMAD.IADD R23, R24, 0x1, R9 ;  /* 0x0000000118177824 */ /* 0x000fe400078e0209 */
[----:B------:R-:W-:-:S03]  /*2670*/  IMAD.MOV.U32 R30, RZ, RZ, 0x2f800000 ;  /* 0x2f800000ff1e7424 */ /* 0x000fc600078e00ff */
[----:B------:R-:W-:-:S05]  /*2680*/  I2FP.F32.U32 R23, R23 ;  /* 0x0000001700177245 */ /* 0x000fca0000201000 */
[----:B------:R-:W-:Y:S01]  /*2690*/  FFMA R23, R23, R30, 1.1641532182693481445e-10 ;  /* 0x2f00000017177423 */ /* 0x000fe2000000001e */
[----:B0-----:R-:W-:Y:S01]  /*26a0*/  FADD R39, -R20, R39 ;  /* 0x0000002714277221 */ /* 0x001fe20000000100 */
[----:B------:R-:W-:Y:S01]  /*26b0*/  FMUL R20, R10, 1.2999999523162841797 ;  /* 0x3fa666660a147820 */ /* 0x000fe20000400000 */
[----:B------:R-:W-:Y:S02]  /*26c0*/  IMAD.MOV.U32 R10, RZ, RZ, R13 ;  /* 0x000000ffff0a7224 */ /* 0x000fe400078e000d */
[----:B------:R-:W0:Y:S01]  /*26d0*/  F2F.F64.F32 R18, R39 ;  /* 0x0000002700127310 */ /* 0x000e220000201800 */
[----:B------:R-:W-:-:S07]  /*26e0*/  FMUL R23, R20, R23 ;  /* 0x0000001714177220 */ /* 0x000fce0000400000 */
[----:B------:R-:W-:Y:S01]  /*26f0*/  F2F.F64.F32 R20, R20 ;  /* 0x0000001400147310 */ /* 0x000fe20000201800 */
[----:B0-----:R-:W-:Y:S01]  /*2700*/  DMUL R18, R18, UR6 ;  /* 0x0000000612127c28 */ /* 0x001fe20008000000 */
[----:B------:R-:W-:Y:S01]  /*2710*/  UMOV UR6, 0xc924223 ;  /* 0x0c92422300067882 */ /* 0x000fe20000000000 */
[----:B------:R-:W-:-:S08]  /*2720*/  UMOV UR7, 0x3bc79ca1 ;  /* 0x3bc79ca100077882 */ /* 0x000fd00000000000 */
[----:B------:R-:W0:Y:S08]  /*2730*/  F2F.F32.F64 R18, R18 ;  /* 0x0000001200127310 */ /* 0x000e300000301000 */
[----:B0-----:R-:W0:Y:S02]  /*2740*/  MUFU.EX2 R22, R18 ;  /* 0x0000001200167308 */ /* 0x001e240000000800 */
[----:B0-----:R-:W-:-:S13]  /*2750*/  FSETP.GEU.AND P0, PT, R23, R22, PT ;  /* 0x000000161700720b */ /* 0x001fda0003f0e000 */
[----:B------:R-:W-:-:S14]  /*2760*/  DSETP.LTU.OR P0, PT, R20, UR6, P0 ;  /* 0x0000000614007e2a */ /* 0x000fdc0008709400 */
[----:B------:R-:W-:Y:S05]  /*2770*/  @P0 BRA `(.L_x_61) ;  /* 0xfffffff000ac0947 */ /* 0x000fea000383ffff */
[----:B------:R-:W-:Y:S05]  /*2780*/  BSYNC.RECONVERGENT B1 ;  /* 0x0000000000017941 */ /* 0x000fea0003800200 */
.L_x_52:
[----:B------:R1:W2:Y:S01]  /*2790*/  F2I.U32.FLOOR.NTZ R17, R12 ;  /* 0x0000000c00117305 */ /* 0x0002a20000207000 */
[----:B------:R-:W-:-:S07]  /*27a0*/  IMAD.MOV.U32 R10, RZ, RZ, R13 ;  /* 0x000000ffff0a7224 */ /* 0x000fce00078e000d */
.L_x_42:
[----:B------:R-:W-:Y:S01]  /*27b0*/  VIADD R13, R3, 0xffffffff ;  /* 0xffffffff030d7836 */ /* 0x000fe20000000000 */
[----:B------:R-:W-:Y:S01]  /*27c0*/  MOV R15, 0x48 ;  /* 0x00000048000f7802 */ /* 0x000fe20000000f00 */
[----:B------:R-:W5:Y:S01]  /*27d0*/  LDCU.64 UR6, c[0x0][0x390] ;  /* 0x00007200ff0677ac */ /* 0x000f620008000a00 */
[----:B--2-4-:R-:W-:Y:S02]  /*27e0*/  IMAD.IADD R17, R17, 0x1, R2 ;  /* 0x0000000111117824 */ /* 0x014fe400078e0202 */
[----:B-1----:R-:W-:-:S04]  /*27f0*/  IMAD.HI.U32 R12, R13, -0x77777777, RZ ;  /* 0x888888890d0c7827 */ /* 0x002fc800078e00ff */
[----:B------:R-:W-:Y:S01]  /*2800*/  VIADD R3, R3, 0x1 ;  /* 0x0000000103037836 */ /* 0x000fe20000000000 */
[----:B------:R-:W-:-:S04]  /*2810*/  SHF.R.U32.HI R12, RZ, 0x5, R12 ;  /* 0x00000005ff0c7819 */ /* 0x000fc8000001160c */
[----:B------:R-:W-:Y:S01]  /*2820*/  ISETP.NE.AND P0, PT, R3, 0x3c1, PT ;  /* 0x000003c10300780c */ /* 0x000fe20003f05270 */
[----:B------:R-:W-:Y:S01]  /*2830*/  IMAD R14, R12, 0x4, R15 ;  /* 0x000000040c0e7824 */ /* 0x000fe200078e020f */
[----:B------:R-:W-:-:S05]  /*2840*/  SHF.R.S32.HI R12, RZ, 0x1f, R13 ;  /* 0x0000001fff0c7819 */ /* 0x000fca000001140d */
[----:B------:R-:W1:Y:S01]  /*2850*/  LDC R14, c[0x3][R14] ;  /* 0x00c000000e0e7b82 */ /* 0x000e620000000800 */
[----:B-----5:R-:W-:-:S04]  /*2860*/  IMAD R12, R12, UR6, RZ ;  /* 0x000000060c0c7c24 */ /* 0x020fc8000f8e02ff */
[C---:B------:R-:W-:Y:S02]  /*2870*/  IMAD R15, R13.reuse, UR7, R12 ;  /* 0x000000070d0f7c24 */ /* 0x040fe4000f8e020c */
[----:B------:R-:W-:-:S04]  /*2880*/  IMAD.WIDE.U32 R12, R13, UR6, R4 ;  /* 0x000000060d0c7c25 */ /* 0x000fc8000f8e0004 */
[----:B------:R-:W-:Y:S02]  /*2890*/  IMAD.IADD R13, R13, 0x1, R15 ;  /* 0x000000010d0d7824 */ /* 0x000fe400078e020f */
[----:B-1----:R-:W-:-:S05]  /*28a0*/  IMAD R17, R14, -0x2, R17 ;  /* 0xfffffffe0e117824 */ /* 0x002fca00078e0211 */
[----:B------:R-:W-:-:S05]  /*28b0*/  VIMNMX R2, PT, PT, RZ, R17, !PT ;  /* 0x00000011ff027248 */ /* 0x000fca0007fe0100 */
[----:B------:R1:W-:Y:S01]  /*28c0*/  STG.E desc[UR4][R12.64], R2 ;  /* 0x000000020c007986 */ /* 0x0003e2000c101904 */
[----:B------:R-:W-:Y:S05]  /*28d0*/  @P0 BRA `(.L_x_62) ;  /* 0xffffffd800140947 */ /* 0x000fea000383ffff */
[----:B------:R-:W-:Y:S04]  /*28e0*/  STG.E.64 desc[UR4][R28.64], R24 ;  /* 0x000000181c007986 */ /* 0x000fe8000c101b04 */
[----:B------:R-:W-:Y:S04]  /*28f0*/  STG.E.64 desc[UR4][R28.64+0x8], R10 ;  /* 0x0000080a1c007986 */ /* 0x000fe8000c101b04 */
[----:B------:R-:W-:Y:S04]  /*2900*/  STG.E.64 desc[UR4][R28.64+0x10], R8 ;  /* 0x000010081c007986 */ /* 0x000fe8000c101b04 */
[----:B------:R-:W-:Y:S04]  /*2910*/  STG.E.64 desc[UR4][R28.64+0x18], R6 ;  /* 0x000018061c007986 */ /* 0x000fe8000c101b04 */
[----:B------:R-:W-:Y:S04]  /*2920*/  STG.E.64 desc[UR4][R28.64+0x28], R26 ;  /* 0x0000281a1c007986 */ /* 0x000fe8000c101b04 */
[----:B------:R-:W-:Y:S01]  /*2930*/  STG.E desc[UR4][R28.64+0x20], R0 ;  /* 0x000020001c007986 */ /* 0x000fe2000c101904 */
[----:B------:R-:W-:Y:S05]  /*2940*/  EXIT ;  /* 0x000000000000794d */ /* 0x000fea0003800000 */
        .weak           $__internal_1_$__cuda_sm20_dblrcp_rn_slowpath_v3
        .type           $__internal_1_$__cuda_sm20_dblrcp_rn_slowpath_v3,@function
        .size           $__internal_1_$__cuda_sm20_dblrcp_rn_slowpath_v3,($__internal_2_$__cuda_sm20_div_rn_f64_full - $__internal_1_$__cuda_sm20_dblrcp_rn_slowpath_v3)
$__internal_1_$__cuda_sm20_dblrcp_rn_slowpath_v3:
[----:B------:R-:W-:Y:S01]  /*2950*/  DSETP.GTU.AND P0, PT, |R18|, +INF , PT ;  /* 0x7ff000001200742a */ /* 0x000fe20003f0c200 */
[----:B------:R-:W-:-:S13]  /*2960*/  BSSY.RECONVERGENT B3, `(.L_x_63) ;  /* 0x0000022000037945 */ /* 0x000fda0003800200 */
[----:B------:R-:W-:Y:S05]  /*2970*/  @P0 BRA `(.L_x_64) ;  /* 0x0000000000780947 */ /* 0x000fea0003800000 */
[----:B------:R-:W-:-:S05]  /*2980*/  LOP3.LUT R23, R19, 0x7fffffff, RZ, 0xc0, !PT ;  /* 0x7fffffff13177812 */ /* 0x000fca00078ec0ff */
[----:B------:R-:W-:-:S05]  /*2990*/  VIADD R20, R23, 0xffffffff ;  /* 0xffffffff17147836 */ /* 0x000fca0000000000 */
[----:B------:R-:W-:-:S13]  /*29a0*/  ISETP.GE.U32.AND P0, PT, R20, 0x7fefffff, PT ;  /* 0x7fefffff1400780c */ /* 0x000fda0003f06070 */
[----:B------:R-:W-:Y:S01]  /*29b0*/  @P0 LOP3.LUT R21, R19, 0x7ff00000, RZ, 0x3c, !PT ;  /* 0x7ff0000013150812 */ /* 0x000fe200078e3cff */
[----:B------:R-:W-:Y:S01]  /*29c0*/  @P0 IMAD.MOV.U32 R20, RZ, RZ, RZ ;  /* 0x000000ffff140224 */ /* 0x000fe200078e00ff */
[----:B------:R-:W-:Y:S06]  /*29d0*/  @P0 BRA `(.L_x_65) ;  /* 0x0000000000680947 */ /* 0x000fec0003800000 */
[----:B------:R-:W-:-:S13]  /*29e0*/  ISETP.GE.U32.AND P0, PT, R23, 0x1000001, PT ;  /* 0x010000011700780c */ /* 0x000fda0003f06070 */
[----:B------:R-:W-:Y:S05]  /*29f0*/  @!P0 BRA `(.L_x_66) ;  /* 0x0000000000348947 */ /* 0x000fea0003800000 */
[----:B------:R-:W-:Y:S01]  /*2a00*/  VIADD R31, R19, 0xc0200000 ;  /* 0xc0200000131f7836 */ /* 0x000fe20000000000 */
[----:B------:R-:W-:-:S03]  /*2a10*/  MOV R30, R18 ;  /* 0x00000012001e7202 */ /* 0x000fc60000000f00 */
[----:B------:R-:W0:Y:S03]  /*2a20*/  MUFU.RCP64H R23, R31 ;  /* 0x0000001f00177308 */ /* 0x000e260000001800 */
[----:B0-----:R-:W-:-:S08]  /*2a30*/  DFMA R20, -R30, R22, 1 ;  /* 0x3ff000001e14742b */ /* 0x001fd00000000116 */
[----:B------:R-:W-:-:S08]  /*2a40*/  DFMA R20, R20, R20, R20 ;  /* 0x000000141414722b */ /* 0x000fd00000000014 */
[----:B------:R-:W-:-:S08]  /*2a50*/  DFMA R20, R22, R20, R22 ;  /* 0x000000141614722b */ /* 0x000fd00000000016 */
[----:B------:R-:W-:-:S08]  /*2a60*/  DFMA R22, -R30, R20, 1 ;  /* 0x3ff000001e16742b */ /* 0x000fd00000000114 */
[----:B------:R-:W-:-:S08]  /*2a70*/  DFMA R20, R20, R22, R20 ;  /* 0x000000161414722b */ /* 0x000fd00000000014 */
[----:B------:R-:W-:-:S08]  /*2a80*/  DMUL R20, R20, 2.2250738585072013831e-308 ;  /* 0x0010000014147828 */ /* 0x000fd00000000000 */
[----:B------:R-:W-:-:S08]  /*2a90*/  DFMA R22, -R18, R20, 1 ;  /* 0x3ff000001216742b */ /* 0x000fd00000000114 */
[----:B------:R-:W-:-:S08]  /*2aa0*/  DFMA R22, R22, R22, R22 ;  /* 0x000000161616722b */ /* 0x000fd00000000016 */
[----:B------:R-:W-:Y:S01]  /*2ab0*/  DFMA R20, R20, R22, R20 ;  /* 0x000000161414722b */ /* 0x000fe20000000014 */
[----:B------:R-:W-:Y:S10]  /*2ac0*/  BRA `(.L_x_65) ;  /* 0x00000000002c7947 */ /* 0x000ff40003800000 */
.L_x_66:
[----:B------:R-:W-:-:S06]  /*2ad0*/  DMUL R30, R18, 8.11296384146066816958e+31 ;  /* 0x46900000121e7828 */ /* 0x000fcc0000000000 */
[----:B------:R-:W0:Y:S02]  /*2ae0*/  MUFU.RCP64H R23, R31 ;  /* 0x0000001f00177308 */ /* 0x000e240000001800 */
[----:B0-----:R-:W-:-:S08]  /*2af0*/  DFMA R20, -R30, R22, 1 ;  /* 0x3ff000001e14742b */ /* 0x001fd00000000116 */
[----:B------:R-:W-:-:S08]  /*2b00*/  DFMA R20, R20, R20, R20 ;  /* 0x000000141414722b */ /* 0x000fd00000000014 */
[----:B------:R-:W-:-:S08]  /*2b10*/  DFMA R20, R22, R20, R22 ;  /* 0x000000141614722b */ /* 0x000fd00000000016 */
[----:B------:R-:W-:-:S08]  /*2b20*/  DFMA R22, -R30, R20, 1 ;  /* 0x3ff000001e16742b */ /* 0x000fd00000000114 */
[----:B------:R-:W-:-:S08]  /*2b30*/  DFMA R20, R20, R22, R20 ;  /* 0x000000161414722b */ /* 0x000fd00000000014 */
[----:B------:R-:W-:Y:S01]  /*2b40*/  DMUL R20, R20, 8.11296384146066816958e+31 ;  /* 0x4690000014147828 */ /* 0x000fe20000000000 */
[----:B------:R-:W-:Y:S10]  /*2b50*/  BRA `(.L_x_65) ;  /* 0x0000000000087947 */ /* 0x000ff40003800000 */
.L_x_64:
[----:B------:R-:W-:Y:S01]  /*2b60*/  LOP3.LUT R21, R19, 0x80000, RZ, 0xfc, !PT ;  /* 0x0008000013157812 */ /* 0x000fe200078efcff */
[----:B------:R-:W-:-:S07]  /*2b70*/  IMAD.MOV.U32 R20, RZ, RZ, R18 ;  /* 0x000000ffff147224 */ /* 0x000fce00078e0012 */
.L_x_65:
[----:B------:R-:W-:Y:S05]  /*2b80*/  BSYNC.RECONVERGENT B3 ;  /* 0x0000000000037941 */ /* 0x000fea0003800200 */
.L_x_63:
[----:B------:R-:W-:Y:S02]  /*2b90*/  IMAD.MOV.U32 R33, RZ, RZ, 0x0 ;  /* 0x00000000ff217424 */ /* 0x000fe400078e00ff */
[----:B------:R-:W-:Y:S02]  /*2ba0*/  IMAD.MOV.U32 R30, RZ, RZ, R20 ;  /* 0x000000ffff1e7224 */ /* 0x000fe400078e0014 */
[----:B------:R-:W-:Y:S01]  /*2bb0*/  IMAD.MOV.U32 R31, RZ, RZ, R21 ;  /* 0x000000ffff1f7224 */ /* 0x000fe200078e0015 */
[----:B------:R-:W-:Y:S06]  /*2bc0*/  RET.REL.NODEC R32 `(_Z24simple_device_API_kernelP17curandStateXORWOWPjm) ;  /* 0xffffffd4200c7950 */ /* 0x000fec0003c3ffff */
        .weak           $__internal_2_$__cuda_sm20_div_rn_f64_full
        .type           $__internal_2_$__cuda_sm20_div_rn_f64_full,@function
        .size           $__internal_2_$__cuda_sm20_div_rn_f64_full,($__internal_3_$__cuda_sm20_dsqrt_rn_f64_mediumpath_v1 - $__internal_2_$__cuda_sm20_div_rn_f64_full)
$__internal_2_$__cuda_sm20_div_rn_f64_full:
[----:B------:R-:W-:Y:S01]  /*2bd0*/  IMAD.MOV.U32 R13, RZ, RZ, 0x3ff90000 ;  /* 0x3ff90000ff0d7424 */ /* 0x000fe200078e00ff */
[C---:B------:R-:W-:Y:S01]  /*2be0*/  FSETP.GEU.AND P1, PT, |R15|.reuse, 1.469367938527859385e-39, PT ;  /* 0x001000000f00780b */ /* 0x040fe20003f2e200 */
[----:B------:R-:W-:Y:S01]  /*2bf0*/  IMAD.MOV.U32 R12, RZ, RZ, 0x0 ;  /* 0x00000000ff0c7424 */ /* 0x000fe200078e00ff */
[----:B------:R-:W-:Y:S01]  /*2c00*/  LOP3.LUT R19, R15, 0x7ff00000, RZ, 0xc0, !PT ;  /* 0x7ff000000f137812 */ /* 0x000fe200078ec0ff */
[----:B------:R-:W0:Y:S01]  /*2c10*/  MUFU.RCP64H R17, R13 ;  /* 0x0000000d00117308 */ /* 0x000e220000001800 */
[----:B------:R-:W-:Y:S01]  /*2c20*/  IMAD.MOV.U32 R16, RZ, RZ, 0x1 ;  /* 0x00000001ff107424 */ /* 0x000fe200078e00ff */
[----:B------:R-:W-:Y:S01]  /*2c30*/  MOV R23, 0x1ca00000 ;  /* 0x1ca0000000177802 */ /* 0x000fe20000000f00 */
[----:B------:R-:W-:Y:S01]  /*2c40*/  IMAD.MOV.U32 R37, RZ, RZ, 0x40500000 ;  /* 0x40500000ff257424 */ /* 0x000fe200078e00ff */
[----:B------:R-:W-:Y:S01]  /*2c50*/  ISETP.GE.U32.AND P0, PT, R19, 0x40500000, PT ;  /* 0x405000001300780c */ /* 0x000fe20003f06070 */
[----:B------:R-:W-:Y:S02]  /*2c60*/  IMAD.MOV.U32 R36, RZ, RZ, R19 ;  /* 0x000000ffff247224 */ /* 0x000fe400078e0013 */
[----:B------:R-:W-:Y:S01]  /*2c70*/  VIADD R38, R37, 0xffffffff ;  /* 0xffffffff25267836 */ /* 0x000fe20000000000 */
[----:B------:R-:W-:Y:S01]  /*2c80*/  SEL R23, R23, 0x63400000, !P0 ;  /* 0x6340000017177807 */ /* 0x000fe20004000000 */
[----:B0-----:R-:W-:-:S08]  /*2c90*/  DFMA R20, R16, -R12, 1 ;  /* 0x3ff000001014742b */ /* 0x001fd0000000080c */
[----:B------:R-:W-:-:S08]  /*2ca0*/  DFMA R20, R20, R20, R20 ;  /* 0x000000141414722b */ /* 0x000fd00000000014 */
[----:B------:R-:W-:Y:S01]  /*2cb0*/  DFMA R32, R16, R20, R16 ;  /* 0x000000141020722b */ /* 0x000fe20000000010 */
[C-C-:B------:R-:W-:Y:S01]  /*2cc0*/  @!P1 LOP3.LUT R20, R23.reuse, 0x80000000, R15.reuse, 0xf8, !PT ;  /* 0x8000000017149812 */ /* 0x140fe200078ef80f */
[----:B------:R-:W-:Y:S01]  /*2cd0*/  IMAD.MOV.U32 R16, RZ, RZ, R14 ;  /* 0x000000ffff107224 */ /* 0x000fe200078e000e */
[----:B------:R-:W-:Y:S02]  /*2ce0*/  LOP3.LUT R17, R23, 0x800fffff, R15, 0xf8, !PT ;  /* 0x800fffff17117812 */ /* 0x000fe400078ef80f */
[----:B------:R-:W-:Y:S01]  /*2cf0*/  @!P1 LOP3.LUT R21, R20, 0x100000, RZ, 0xfc, !PT ;  /* 0x0010000014159812 */ /* 0x000fe200078efcff */
[----:B------:R-:W-:Y:S02]  /*2d00*/  @!P1 IMAD.MOV.U32 R20, RZ, RZ, RZ ;  /* 0x000000ffff149224 */ /* 0x000fe400078e00ff */
[----:B------:R-:W-:-:S04]  /*2d10*/  DFMA R34, R32, -R12, 1 ;  /* 0x3ff000002022742b */ /* 0x000fc8000000080c */
[----:B------:R-:W-:-:S04]  /*2d20*/  @!P1 DFMA R16, R16, 2, -R20 ;  /* 0x400000001010982b */ /* 0x000fc80000000814 */
[----:B------:R-:W-:-:S06]  /*2d30*/  DFMA R20, R32, R34, R32 ;  /* 0x000000222014722b */ /* 0x000fcc0000000020 */
[----:B------:R-:W-:Y:S02]  /*2d40*/  @!P1 LOP3.LUT R36, R17, 0x7ff00000, RZ, 0xc0, !PT ;  /* 0x7ff0000011249812 */ /* 0x000fe400078ec0ff */
[----:B------:R-:W-:-:S03]  /*2d50*/  DMUL R32, R20, R16 ;  /* 0x0000001014207228 */ /* 0x000fc60000000000 */
[----:B------:R-:W-:-:S05]  /*2d60*/  VIADD R22, R36, 0xffffffff ;  /* 0xffffffff24167836 */ /* 0x000fca0000000000 */
[----:B------:R-:W-:Y:S01]  /*2d70*/  DFMA R34, R32, -R12, R16 ;  /* 0x8000000c2022722b */ /* 0x000fe20000000010 */
[----:B------:R-:W-:-:S04]  /*2d80*/  ISETP.GT.U32.AND P0, PT, R22, 0x7feffffe, PT ;  /* 0x7feffffe1600780c */ /* 0x000fc80003f04070 */
[----:B------:R-:W-:-:S03]  /*2d90*/  ISETP.GT.U32.OR P0, PT, R38, 0x7feffffe, P0 ;  /* 0x7feffffe2600780c */ /* 0x000fc60000704470 */
[----:B------:R-:W-:-:S10]  /*2da0*/  DFMA R20, R20, R34, R32 ;  /* 0x000000221414722b */ /* 0x000fd40000000020 */
[----:B------:R-:W-:Y:S05]  /*2db0*/  @P0 BRA `(.L_x_67) ;  /* 0x0000000000680947 */ /* 0x000fea0003800000 */
[----:B------:R-:W-:-:S05]  /*2dc0*/  IMAD.MOV.U32 R14, RZ, RZ, 0x40500000 ;  /* 0x40500000ff0e7424 */ /* 0x000fca00078e00ff */
[----:B------:R-:W-:-:S04]  /*2dd0*/  VIADDMNMX R19, R19, -R14, 0xb9600000, !PT ;  /* 0xb960000013137446 */ /* 0x000fc8000780090e */
[----:B------:R-:W-:-:S04]  /*2de0*/  VIMNMX R14, PT, PT, R19, 0x46a00000, PT ;  /* 0x46a00000130e7848 */ /* 0x000fc80003fe0100 */
[----:B------:R-:W-:Y:S01]  /*2df0*/  IADD3 R19, PT, PT, -R23, R14, RZ ;  /* 0x0000000e17137210 */ /* 0x000fe20007ffe1ff */
[----:B------:R-:W-:-:S04]  /*2e00*/  IMAD.MOV.U32 R14, RZ, RZ, RZ ;  /* 0x000000ffff0e7224 */ /* 0x000fc800078e00ff */
[----:B------:R-:W-:-:S06]  /*2e10*/  VIADD R15, R19, 0x7fe00000 ;  /* 0x7fe00000130f7836 */ /* 0x000fcc0000000000 */
[----:B------:R-:W-:-:S10]  /*2e20*/  DMUL R22, R20, R14 ;  /* 0x0000000e14167228 */ /* 0x000fd40000000000 */
[----:B------:R-:W-:-:S13]  /*2e30*/  FSETP.GTU.AND P0, PT, |R23|, 1.469367938527859385e-39, PT ;  /* 0x001000001700780b */ /* 0x000fda0003f0c200 */
[----:B------:R-:W-:Y:S05]  /*2e40*/  @P0 BRA `(.L_x_68) ;  /* 0x0000000000880947 */ /* 0x000fea0003800000 */
[----:B------:R-:W-:Y:S01]  /*2e50*/  DFMA R12, R20, -R12, R16 ;  /* 0x8000000c140c722b */ /* 0x000fe20000000010 */
[----:B------:R-:W-:-:S09]  /*2e60*/  IMAD.MOV.U32 R14, RZ, RZ, RZ ;  /* 0x000000ffff0e7224 */ /* 0x000fd200078e00ff */
[C---:B------:R-:W-:Y:S02]  /*2e70*/  FSETP.NEU.AND P0, PT, R13.reuse, RZ, PT ;  /* 0x000000ff0d00720b */ /* 0x040fe40003f0d000 */
[----:B------:R-:W-:-:S04]  /*2e80*/  LOP3.LUT R12, R13, 0x40590000, RZ, 0x3c, !PT ;  /* 0x405900000d0c7812 */ /* 0x000fc800078e3cff */
[----:B------:R-:W-:-:S04]  /*2e90*/  LOP3.LUT R17, R12, 0x80000000, RZ, 0xc0, !PT ;  /* 0x800000000c117812 */ /* 0x000fc800078ec0ff */
[----:B------:R-:W-:-:S03]  /*2ea0*/  LOP3.LUT R15, R17, R15, RZ, 0xfc, !PT ;  /* 0x0000000f110f7212 */ /* 0x000fc600078efcff */
[----:B------:R-:W-:Y:S05]  /*2eb0*/  @!P0 BRA `(.L_x_68) ;  /* 0x00000000006c8947 */ /* 0x000fea0003800000 */
[----:B------:R-:W-:Y:S01]  /*2ec0*/  IMAD.MOV R13, RZ, RZ, -R19 ;  /* 0x000000ffff0d7224 */ /* 0x000fe200078e0a13 */
[----:B------:R-:W-:Y:S01]  /*2ed0*/  DMUL.RP R14, R20, R14 ;  /* 0x0000000e140e7228 */ /* 0x000fe20000008000 */
[----:B------:R-:W-:-:S06]  /*2ee0*/  IMAD.MOV.U32 R12, RZ, RZ, RZ ;  /* 0x000000ffff0c7224 */ /* 0x000fcc00078e00ff */
[----:B------:R-:W-:-:S03]  /*2ef0*/  DFMA R12, R22, -R12, R20 ;  /* 0x8000000c160c722b */ /* 0x000fc60000000014 */
[----:B------:R-:W-:-:S03]  /*2f00*/  LOP3.LUT R17, R15, R17, RZ, 0x3c, !PT ;  /* 0x000000110f117212 */ /* 0x000fc600078e3cff */
[----:B------:R-:W-:-:S04]  /*2f10*/  IADD3 R12, PT, PT, -R19, -0x43300000, RZ ;  /* 0xbcd00000130c7810 */ /* 0x000fc80007ffe1ff */
[----:B------:R-:W-:-:S04]  /*2f20*/  FSETP.NEU.AND P0, PT, |R13|, R12, PT ;  /* 0x0000000c0d00720b */ /* 0x000fc80003f0d200 */
[----:B------:R-:W-:Y:S02]  /*2f30*/  FSEL R22, R14, R22, !P0 ;  /* 0x000000160e167208 */ /* 0x000fe40004000000 */
[----:B------:R-:W-:Y:S01]  /*2f40*/  FSEL R23, R17, R23, !P0 ;  /* 0x0000001711177208 */ /* 0x000fe20004000000 */
[----:B------:R-:W-:Y:S06]  /*2f50*/  BRA `(.L_x_68) ;  /* 0x0000000000447947 */ /* 0x000fec0003800000 */
.L_x_67:
[----:B------:R-:W-:-:S14]  /*2f60*/  DSETP.NAN.AND P0, PT, R14, R14, PT ;  /* 0x0000000e0e00722a */ /* 0x000fdc0003f08000 */
[----:B------:R-:W-:Y:S05]  /*2f70*/  @P0 BRA `(.L_x_69) ;  /* 0x0000000000340947 */ /* 0x000fea0003800000 */
[----:B------:R-:W-:Y:S01]  /*2f80*/  ISETP.NE.AND P0, PT, R36, R37, PT ;  /* 0x000000252400720c */ /* 0x000fe20003f05270 */
[----:B------:R-:W-:Y:S02]  /*2f90*/  IMAD.MOV.U32 R22, RZ, RZ, 0x0 ;  /* 0x00000000ff167424 */ /* 0x000fe400078e00ff */
[----:B------:R-:W-:-:S10]  /*2fa0*/  IMAD.MOV.U32 R23, RZ, RZ, -0x80000 ;  /* 0xfff80000ff177424 */ /* 0x000fd400078e00ff */
[----:B------:R-:W-:Y:S05]  /*2fb0*/  @!P0 BRA `(.L_x_68) ;  /* 0x00000000002c8947 */ /* 0x000fea0003800000 */
[----:B------:R-:W-:Y:S02]  /*2fc0*/  ISETP.NE.AND P0, PT, R36, 0x7ff00000, PT ;  /* 0x7ff000002400780c */ /* 0x000fe40003f05270 */
[----:B------:R-:W-:Y:S02]  /*2fd0*/  LOP3.LUT R14, R15, 0x40590000, RZ, 0x3c, !PT ;  /* 0x405900000f0e7812 */ /* 0x000fe400078e3cff */
[----:B------:R-:W-:Y:S02]  /*2fe0*/  ISETP.EQ.OR P0, PT, R37, RZ, !P0 ;  /* 0x000000ff2500720c */ /* 0x000fe40004702670 */
[----:B------:R-:W-:-:S11]  /*2ff0*/  LOP3.LUT R23, R14, 0x80000000, RZ, 0xc0, !PT ;  /* 0x800000000e177812 */ /* 0x000fd600078ec0ff */
[----:B------:R-:W-:Y:S02]  /*3000*/  @P0 LOP3.LUT R12, R23, 0x7ff00000, RZ, 0xfc, !PT ;  /* 0x7ff00000170c0812 */ /* 0x000fe400078efcff */
[----:B------:R-:W-:Y:S01]  /*3010*/  @!P0 MOV R22, RZ ;  /* 0x000000ff00168202 */ /* 0x000fe20000000f00 */
[----:B------:R-:W-:Y:S02]  /*3020*/  @P0 IMAD.MOV.U32 R22, RZ, RZ, RZ ;  /* 0x000000ffff160224 */ /* 0x000fe400078e00ff */
[----:B------:R-:W-:Y:S01]  /*3030*/  @P0 IMAD.MOV.U32 R23, RZ, RZ, R12 ;  /* 0x000000ffff170224 */ /* 0x000fe200078e000c */
[----:B------:R-:W-:Y:S06]  /*3040*/  BRA `(.L_x_68) ;  /* 0x0000000000087947 */ /* 0x000fec0003800000 */
.L_x_69:
[----:B------:R-:W-:Y:S01]  /*3050*/  LOP3.LUT R23, R15, 0x80000, RZ, 0xfc, !PT ;  /* 0x000800000f177812 */ /* 0x000fe200078efcff */
[----:B------:R-:W-:-:S07]  /*3060*/  IMAD.MOV.U32 R22, RZ, RZ, R14 ;  /* 0x000000ffff167224 */ /* 0x000fce00078e000e */
.L_x_68:
[----:B------:R-:W-:Y:S02]  /*3070*/  IMAD.MOV.U32 R19, RZ, RZ, 0x0 ;  /* 0x00000000ff137424 */ /* 0x000fe400078e00ff */
[----:B------:R-:W-:Y:S02]  /*3080*/  IMAD.MOV.U32 R12, RZ, RZ, R22 ;  /* 0x000000ffff0c7224 */ /* 0x000fe400078e0016 */
[----:B------:R-:W-:Y:S01]  /*3090*/  IMAD.MOV.U32 R13, RZ, RZ, R23 ;  /* 0x000000ffff0d7224 */ /* 0x000fe200078e0017 */
[----:B------:R-:W-:Y:S06]  /*30a0*/  RET.REL.NODEC R18 `(_Z24simple_device_API_kernelP17curandStateXORWOWPjm) ;  /* 0xffffffcc12d47950 */ /* 0x000fec0003c3ffff */
        .weak           $__internal_3_$__cuda_sm20_dsqrt_rn_f64_mediumpath_v1
        .type           $__internal_3_$__cuda_sm20_dsqrt_rn_f64_mediumpath_v1,@function
        .size           $__internal_3_$__cuda_sm20_dsqrt_rn_f64_mediumpath_v1,($_Z24simple_device_API_kernelP17curandStateXORWOWPjm$__internal_trig_reduction_slowpathd - $__internal_3_$__cuda_sm20_dsqrt_rn_f64_mediumpath_v1)
$__internal_3_$__cuda_sm20_dsqrt_rn_f64_mediumpath_v1:
[----:B------:R-:W-:Y:S01]  /*30b0*/  ISETP.GE.U32.AND P0, PT, R22, -0x3400000, PT ;  /* 0xfcc000001600780c */ /* 0x000fe20003f06070 */
[----:B------:R-:W-:Y:S01]  /*30c0*/  BSSY.RECONVERGENT B2, `(.L_x_70) ;  /* 0x0000027000027945 */ /* 0x000fe20003800200 */
[----:B------:R-:W-:Y:S01]  /*30d0*/  IMAD.MOV.U32 R17, RZ, RZ, R21 ;  /* 0x000000ffff117224 */ /* 0x000fe200078e0015 */
[----:B------:R-:W-:Y:S01]  /*30e0*/  MOV R21, R23 ;  /* 0x0000001700157202 */ /* 0x000fe20000000f00 */
[----:B------:R-:W-:Y:S02]  /*30f0*/  IMAD.MOV.U32 R22, RZ, RZ, R12 ;  /* 0x000000ffff167224 */ /* 0x000fe400078e000c */
[----:B------:R-:W-:-:S07]  /*3100*/  IMAD.MOV.U32 R23, RZ, RZ, R15 ;  /* 0x000000ffff177224 */ /* 0x000fce00078e000f */
        /* <DEDUP_REMOVED lines=9> */
.L_x_71:
        /* <DEDUP_REMOVED lines=9> */
[----:B------:R-:W-:Y:S01]  /*3230*/  IMAD.MOV.U32 R20, RZ, RZ, RZ ;  /* 0x000000ffff147224 */ /* 0x000fe200078e00ff */
[----:B------:R-:W-:Y:S01]  /*3240*/  MOV R19, 0x3fd80000 ;  /* 0x3fd8000000137802 */ /* 0x000fe20000000f00 */
[----:B------:R-:W-:-:S03]  /*3250*/  IMAD.MOV.U32 R18, RZ, RZ, 0x0 ;  /* 0x00000000ff127424 */ /* 0x000fc600078e00ff */
        /* <DEDUP_REMOVED lines=12> */
.L_x_73:
[----:B------:R-:W-:-:S11]  /*3320*/  DADD R18, R16, R16 ;  /* 0x0000000010127229 */ /* 0x000fd60000000010 */
.L_x_72:
[----:B------:R-:W-:Y:S05]  /*3330*/  BSYNC.RECONVERGENT B2 ;  /* 0x0000000000027941 */ /* 0x000fea0003800200 */
.L_x_70:
[----:B------:R-:W-:Y:S02]  /*3340*/  IMAD.MOV.U32 R15, RZ, RZ, 0x0 ;  /* 0x00000000ff0f7424 */ /* 0x000fe400078e00ff */
[----:B------:R-:W-:Y:S02]  /*3350*/  IMAD.MOV.U32 R16, RZ, RZ, R18 ;  /* 0x000000ffff107224 */ /* 0x000fe400078e0012 */
[----:B------:R-:W-:Y:S01]  /*3360*/  IMAD.MOV.U32 R17, RZ, RZ, R19 ;  /* 0x000000ffff117224 */ /* 0x000fe200078e0013 */
[----:B------:R-:W-:Y:S06]  /*3370*/  RET.REL.NODEC R14 `(_Z24simple_device_API_kernelP17curandStateXORWOWPjm) ;  /* 0xffffffcc0e207950 */ /* 0x000fec0003c3ffff */
        .type           $_Z24simple_device_API_kernelP17curandStateXORWOWPjm$__internal_trig_reduction_slowpathd,@function
        .size           $_Z24simple_device_API_kernelP17curandStateXORWOWPjm$__internal_trig_reduction_slowpathd,(.L_x_92 - $_Z24simple_device_API_kernelP17curandStateXORWOWPjm$__internal_trig_reduction_slowpathd)
$_Z24simple_device_API_kernelP17curandStateXORWOWPjm$__internal_trig_reduction_slowpathd:
[----:B------:R-:W-:Y:S01]  /*3380*/  SHF.R.U32.HI R14, RZ, 0x14, R30 ;  /* 0x00000014ff0e7819 */ /* 0x000fe2000001161e */
[----:B------:R-:W-:Y:S01]  /*3390*/  IMAD.MOV.U32 R17, RZ, RZ, R12 ;  /* 0x000000ffff117224 */ /* 0x000fe200078e000c */
[----:B------:R-:W-:Y:S01]  /*33a0*/  MOV R12, RZ ;  /* 0x000000ff000c7202 */ /* 0x000fe20000000f00 */
[----:B------:R-:W-:Y:S01]  /*33b0*/  IMAD.MOV.U32 R31, RZ, RZ, R30 ;  /* 0x000000ffff1f7224 */ /* 0x000fe200078e001e */
[----:B------:R-:W-:-:S04]  /*33c0*/  LOP3.LUT R13, R14, 0x7ff, RZ, 0xc0, !PT ;  /* 0x000007ff0e0d7812 */ /* 0x000fc800078ec0ff */
[----:B------:R-:W-:-:S13]  /*33d0*/  ISETP.NE.AND P0, PT, R13, 0x7ff, PT ;  /* 0x000007ff0d00780c */ /* 0x000fda0003f05270 */
[----:B------:R-:W-:Y:S05]  /*33e0*/  @!P0 BRA `(.L_x_74) ;  /* 0x00000008002c8947 */ /* 0x000fea0003800000 */
[----:B------:R-:W-:Y:S01]  /*33f0*/  VIADD R12, R13, 0xfffffc00 ;  /* 0xfffffc000d0c7836 */ /* 0x000fe20000000000 */
[----:B------:R-:W-:-:S04]  /*3400*/  CS2R R32, SRZ ;  /* 0x0000000000207805 */ /* 0x000fc8000001ff00 */
[----:B------:R-:W-:Y:S02]  /*3410*/  SHF.R.U32.HI R15, RZ, 0x6, R12 ;  /* 0x00000006ff0f7819 */ /* 0x000fe4000001160c */
[----:B------:R-:W-:Y:S02]  /*3420*/  ISETP.GE.U32.AND P0, PT, R12, 0x80, PT ;  /* 0x000000800c00780c */ /* 0x000fe40003f06070 */
[C---:B------:R-:W-:Y:S02]  /*3430*/  IADD3 R16, PT, PT, -R15.reuse, 0x13, RZ ;  /* 0x000000130f107810 */ /* 0x040fe40007ffe1ff */
[----:B------:R-:W-:Y:S02]  /*3440*/  IADD3 R21, PT, PT, -R15, 0xf, RZ ;  /* 0x0000000f0f157810 */ /* 0x000fe40007ffe1ff */
[----:B------:R-:W-:-:S04]  /*3450*/  SEL R16, R16, 0x12, P0 ;  /* 0x0000001210107807 */ /* 0x000fc80000000000 */
[----:B------:R-:W-:-:S13]  /*3460*/  ISETP.GE.AND P0, PT, R21, R16, PT ;  /* 0x000000101500720c */ /* 0x000fda0003f06270 */
[----:B------:R-:W-:Y:S05]  /*3470*/  @P0 BRA `(.L_x_75) ;  /* 0x00000000008c0947 */ /* 0x000fea0003800000 */
[C---:B------:R-:W-:Y:S01]  /*3480*/  SHF.L.U64.HI R19, R17.reuse, 0xb, R31 ;  /* 0x0000000b11137819 */ /* 0x040fe2000001021f */
[----:B------:R-:W-:Y:S01]  /*3490*/  IMAD.SHL.U32 R17, R17, 0x800, RZ ;  /* 0x0000080011117824 */ /* 0x000fe200078e00ff */
[----:B------:R-:W-:Y:S01]  /*34a0*/  IADD3 R18, PT, PT, RZ, -R15, -R16 ;  /* 0x8000000fff127210 */ /* 0x000fe20007ffe810 */
[----:B------:R-:W-:Y:S01]  /*34b0*/  IMAD.MOV.U32 R20, RZ, RZ, RZ ;  /* 0x000000ffff147224 */ /* 0x000fe200078e00ff */
[----:B------:R-:W-:Y:S02]  /*34c0*/  CS2R R32, SRZ ;  /* 0x0000000000207805 */ /* 0x000fe4000001ff00 */
[----:B------:R-:W-:Y:S01]  /*34d0*/  LOP3.LUT R19, R19, 0x80000000, RZ, 0xfc, !PT ;  /* 0x8000000013137812 */ /* 0x000fe200078efcff */
[----:B------:R-:W0:Y:S01]  /*34e0*/  LDCU.64 UR6, c[0x0][0x358] ;  /* 0x00006b00ff0677ac */ /* 0x000e220008000a00 */
[----:B------:R-:W-:-:S05]  /*34f0*/  NOP ;  /* 0x0000000000007918 */ /* 0x000fca0000000000 */
.L_x_76:
[----:B------:R-:W1:Y:S02]  /*3500*/  LDC.64 R12, c[0x4][0x40] ;  /* 0x01001000ff0c7b82 */ /* 0x000e640000000a00 */
[----:B-1----:R-:W-:-:S06]  /*3510*/  IMAD.WIDE R12, R21, 0x8, R12 ;  /* 0x00000008150c7825 */ /* 0x002fcc00078e020c */
[----:B0-----:R-:W2:Y:S01]  /*3520*/  LDG.E.64.CONSTANT R12, desc[UR6][R12.64] ;  /* 0x000000060c0c7981 */ /* 0x001ea2000c1e9b00 */
[----:B------:R-:W-:Y:S02]  /*3530*/  VIADD R18, R18, 0x1 ;  /* 0x0000000112127836 */ /* 0x000fe40000000000 */
[----:B------:R-:W-:Y:S02]  /*3540*/  VIADD R21, R21, 0x1 ;  /* 0x0000000115157836 */ /* 0x000fe40000000000 */
[----:B--2---:R-:W-:-:S04]  /*3550*/  IMAD.WIDE.U32 R32, P2, R12, R17, R32 ;  /* 0x000000110c207225 */ /* 0x004fc80007840020 */
[CC--:B------:R-:W-:Y:S02]  /*3560*/  IMAD R23, R12.reuse, R19.reuse, RZ ;  /* 0x000000130c177224 */ /* 0x0c0fe400078e02ff */
[----:B------:R-:W-:-:S03]  /*3570*/  IMAD.HI.U32 R31, R12, R19, RZ ;  /* 0x000000130c1f7227 */ /* 0x000fc600078e00ff */
[----:B------:R-:W-:Y:S01]  /*3580*/  IADD3 R33, P0, PT, R23, R33, RZ ;  /* 0x0000002117217210 */ /* 0x000fe20007f1e0ff */
[CC--:B------:R-:W-:Y:S02]  /*3590*/  IMAD R34, R13.reuse, R17.reuse, RZ ;  /* 0x000000110d227224 */ /* 0x0c0fe400078e02ff */
[----:B------:R-:W-:-:S03]  /*35a0*/  IMAD.HI.U32 R35, R13, R17, RZ ;  /* 0x000000110d237227 */ /* 0x000fc600078e00ff */
[----:B------:R-:W-:Y:S01]  /*35b0*/  IADD3 R33, P1, PT, R34, R33, RZ ;  /* 0x0000002122217210 */ /* 0x000fe20007f3e0ff */
[----:B------:R-:W-:Y:S02]  /*35c0*/  IMAD.X R12, RZ, RZ, R31, P2 ;  /* 0x000000ffff0c7224 */ /* 0x000fe400010e061f */
[----:B------:R-:W-:-:S03]  /*35d0*/  IMAD.HI.U32 R31, R13, R19, RZ ;  /* 0x000000130d1f7227 */ /* 0x000fc600078e00ff */
[----:B------:R-:W-:Y:S01]  /*35e0*/  IADD3.X R12, P0, PT, R35, R12, RZ, P0, !PT ;  /* 0x0000000c230c7210 */ /* 0x000fe2000071e4ff */
[----:B------:R-:W-:Y:S02]  /*35f0*/  IMAD R13, R13, R19, RZ ;  /* 0x000000130d0d7224 */ /* 0x000fe400078e02ff */
[C---:B------:R-:W-:Y:S02]  /*3600*/  IMAD R23, R20.reuse, 0x8, R1 ;  /* 0x0000000814177824 */ /* 0x040fe400078e0201 */
[----:B------:R-:W-:Y:S01]  /*3610*/  VIADD R20, R20, 0x1 ;  /* 0x0000000114147836 */ /* 0x000fe20000000000 */
[----:B------:R-:W-:Y:S01]  /*3620*/  IADD3.X R13, P1, PT, R13, R12, RZ, P1, !PT ;  /* 0x0000000c0d0d7210 */ /* 0x000fe20000f3e4ff */
[----:B------:R-:W-:Y:S01]  /*3630*/  IMAD.X R12, RZ, RZ, R31, P0 ;  /* 0x000000ffff0c7224 */ /* 0x000fe200000e061f */
[----:B------:R-:W-:Y:S01]  /*3640*/  ISETP.NE.AND P0, PT, R18, -0xf, PT ;  /* 0xfffffff11200780c */ /* 0x000fe20003f05270 */
[----:B------:R0:W-:Y:S03]  /*3650*/  STL.64 [R23], R32 ;  /* 0x0000002017007387 */ /* 0x0001e60000100a00 */
[----:B------:R-:W-:Y:S01]  /*3660*/  IADD3.X R12, PT, PT, RZ, R12, RZ, P1, !PT ;  /* 0x0000000cff0c7210 */ /* 0x000fe20000ffe4ff */
[----:B0-----:R-:W-:-:S04]  /*3670*/  IMAD.MOV.U32 R32, RZ, RZ, R13 ;  /* 0x000000ffff207224 */ /* 0x001fc800078e000d */
[----:B------:R-:W-:-:S04]  /*3680*/  IMAD.MOV.U32 R33, RZ, RZ, R12 ;  /* 0x000000ffff217224 */ /* 0x000fc800078e000c */
[----:B------:R-:W-:Y:S05]  /*3690*/  @P0 BRA `(.L_x_76) ;  /* 0xfffffffc00980947 */ /* 0x000fea000383ffff */
[----:B------:R-:W-:-:S07]  /*36a0*/  IMAD.MOV.U32 R21, RZ, RZ, R16 ;  /* 0x000000ffff157224 */ /* 0x000fce00078e0010 */
.L_x_75:
[----:B------:R-:W-:Y:S01]  /*36b0*/  LOP3.LUT P0, R37, R14, 0x3f, RZ, 0xc0, !PT ;  /* 0x0000003f0e257812 */ /* 0x000fe2000780c0ff */
[----:B------:R-:W-:-:S04]  /*36c0*/  IMAD.IADD R12, R15, 0x1, R21 ;  /* 0x000000010f0c7824 */ /* 0x000fc800078e0215 */
[----:B------:R-:W-:-:S05]  /*36d0*/  IMAD.U32 R35, R12, 0x8, R1 ;  /* 0x000000080c237824 */ /* 0x000fca00078e0001 */
[----:B------:R0:W-:Y:S04]  /*36e0*/  STL.64 [R35+-0x78], R32 ;  /* 0xffff882023007387 */ /* 0x0001e80000100a00 */
[----:B------:R-:W2:Y:S04]  /*36f0*/  @P0 LDL.64 R18, [R1+0x8] ;  /* 0x0000080001120983 */ /* 0x000ea80000100a00 */
[----:B------:R-:W3:Y:S04]  /*3700*/  LDL.64 R12, [R1+0x10] ;  /* 0x00001000010c7983 */ /* 0x000ee80000100a00 */
[----:B------:R-:W4:Y:S01]  /*3710*/  LDL.64 R14, [R1+0x18] ;  /* 0x00001800010e7983 */ /* 0x000f220000100a00 */
[----:B------:R-:W-:-:S02]  /*3720*/  @P0 LOP3.LUT R16, R37, 0x3f, RZ, 0x3c, !PT ;  /* 0x0000003f25100812 */ /* 0x000fc400078e3cff */
[--C-:B--2---:R-:W-:Y:S02]  /*3730*/  @P0 SHF.R.U64 R17, R18, 0x1, R19.reuse ;  /* 0x0000000112110819 */ /* 0x104fe40000001213 */
[----:B------:R-:W-:Y:S02]  /*3740*/  @P0 SHF.R.U32.HI R19, RZ, 0x1, R19 ;  /* 0x00000001ff130819 */ /* 0x000fe40000011613 */
[--C-:B---3--:R-:W-:Y:S02]  /*3750*/  @P0 SHF.R.U32.HI R31, RZ, 0x1, R13.reuse ;  /* 0x00000001ff1f0819 */ /* 0x108fe4000001160d */
[C-C-:B------:R-:W-:Y:S02]  /*3760*/  @P0 SHF.R.U64 R23, R12.reuse, 0x1, R13.reuse ;  /* 0x000000010c170819 */ /* 0x140fe4000000120d */
[CC--:B------:R-:W-:Y:S02]  /*3770*/  @P0 SHF.L.U64.HI R21, R12.reuse, R37.reuse, R13 ;  /* 0x000000250c150219 */ /* 0x0c0fe4000001020d */
[----:B------:R-:W-:-:S02]  /*3780*/  @P0 SHF.L.U32 R20, R12, R37, RZ ;  /* 0x000000250c140219 */ /* 0x000fc400000006ff */
[-CC-:B------:R-:W-:Y:S02]  /*3790*/  @P0 SHF.R.U64 R17, R17, R16.reuse, R19.reuse ;  /* 0x0000001011110219 */ /* 0x180fe40000001213 */
[-C--:B------:R-:W-:Y:S02]  /*37a0*/  @P0 SHF.R.U32.HI R18, RZ, R16.reuse, R19 ;  /* 0x00000010ff120219 */ /* 0x080fe40000011613 */
[----:B----4-:R-:W-:Y:S02]  /*37b0*/  @P0 SHF.L.U32 R19, R14, R37, RZ ;  /* 0x000000250e130219 */ /* 0x010fe400000006ff */
[----:B0-----:R-:W-:Y:S02]  /*37c0*/  @P0 SHF.R.U64 R32, R23, R16, R31 ;  /* 0x0000001017200219 */ /* 0x001fe4000000121f */
[----:B------:R-:W-:Y:S02]  /*37d0*/  @P0 LOP3.LUT R12, R20, R17, RZ, 0xfc, !PT ;  /* 0x00000011140c0212 */ /* 0x000fe400078efcff */
[----:B------:R-:W-:-:S02]  /*37e0*/  @P0 LOP3.LUT R13, R21, R18, RZ, 0xfc, !PT ;  /* 0x00000012150d0212 */ /* 0x000fc400078efcff */
[----:B------:R-:W-:Y:S02]  /*37f0*/  @P0 SHF.L.U64.HI R17, R14, R37, R15 ;  /* 0x000000250e110219 */ /* 0x000fe4000001020f */
[----:B------:R-:W-:Y:S02]  /*3800*/  @P0 LOP3.LUT R14, R19, R32, RZ, 0xfc, !PT ;  /* 0x00000020130e0212 */ /* 0x000fe400078efcff */
[----:B------:R-:W-:Y:S02]  /*3810*/  @P0 SHF.R.U32.HI R16, RZ, R16, R31 ;  /* 0x00000010ff100219 */ /* 0x000fe4000001161f */
[C---:B------:R-:W-:Y:S02]  /*3820*/  SHF.L.U32 R20, R12.reuse, 0x2, RZ ;  /* 0x000000020c147819 */ /* 0x040fe400000006ff */
[----:B------:R-:W-:Y:S02]  /*3830*/  SHF.L.U64.HI R21, R12, 0x2, R13 ;  /* 0x000000020c157819 */ /* 0x000fe4000001020d */
[----:B------:R-:W-:-:S02]  /*3840*/  SHF.L.W.U32.HI R12, R13, 0x2, R14 ;  /* 0x000000020d0c7819 */ /* 0x000fc40000010e0e */
[----:B------:R-:W-:Y:S02]  /*3850*/  @P0 LOP3.LUT R15, R17, R16, RZ, 0xfc, !PT ;  /* 0x00000010110f0212 */ /* 0x000fe400078efcff */
[----:B------:R-:W-:Y:S02]  /*3860*/  IADD3 RZ, P0, PT, RZ, -R20, RZ ;  /* 0x80000014ffff7210 */ /* 0x000fe40007f1e0ff */
[----:B------:R-:W-:Y:S02]  /*3870*/  LOP3.LUT R13, RZ, R21, RZ, 0x33, !PT ;  /* 0x00000015ff0d7212 */ /* 0x000fe400078e33ff */
[----:B------:R-:W-:Y:S02]  /*3880*/  SHF.L.W.U32.HI R14, R14, 0x2, R15 ;  /* 0x000000020e0e7819 */ /* 0x000fe40000010e0f */
[----:B------:R-:W-:Y:S02]  /*3890*/  LOP3.LUT R17, RZ, R12, RZ, 0x33, !PT ;  /* 0x0000000cff117212 */ /* 0x000fe400078e33ff */
[----:B------:R-:W-:-:S02]  /*38a0*/  IADD3.X R16, P0, PT, RZ, R13, RZ, P0, !PT ;  /* 0x0000000dff107210 */ /* 0x000fc4000071e4ff */
[----:B------:R-:W-:Y:S02]  /*38b0*/  LOP3.LUT R13, RZ, R14, RZ, 0x33, !PT ;  /* 0x0000000eff0d7212 */ /* 0x000fe400078e33ff */
[----:B------:R-:W-:Y:S02]  /*38c0*/  IADD3.X R17, P1, PT, RZ, R17, RZ, P0, !PT ;  /* 0x00000011ff117210 */ /* 0x000fe4000073e4ff */
[----:B------:R-:W-:-:S03]  /*38d0*/  ISETP.GT.U32.AND P2, PT, R12, -0x1, PT ;  /* 0xffffffff0c00780c */ /* 0x000fc60003f44070 */
[----:B------:R-:W-:Y:S01]  /*38e0*/  IMAD.X R13, RZ, RZ, R13, P1 ;  /* 0x000000ffff0d7224 */ /* 0x000fe200008e060d */
[----:B------:R-:W-:-:S04]  /*38f0*/  ISETP.GT.AND.EX P0, PT, R14, -0x1, PT, P2 ;  /* 0xffffffff0e00780c */ /* 0x000fc80003f04320 */
[----:B------:R-:W-:Y:S02]  /*3900*/  SEL R13, R14, R13, P0 ;  /* 0x0000000d0e0d7207 */ /* 0x000fe40000000000 */
[----:B------:R-:W-:Y:S02]  /*3910*/  SEL R19, R12, R17, P0 ;  /* 0x000000110c137207 */ /* 0x000fe40000000000 */
[----:B------:R-:W-:Y:S02]  /*3920*/  ISETP.NE.U32.AND P1, PT, R13, RZ, PT ;  /* 0x000000ff0d00720c */ /* 0x000fe40003f25070 */
[----:B------:R-:W-:Y:S02]  /*3930*/  SEL R21, R21, R16, P0 ;  /* 0x0000001015157207 */ /* 0x000fe40000000000 */
[----:B------:R-:W-:Y:S01]  /*3940*/  SEL R17, R19, R13, !P1 ;  /* 0x0000000d13117207 */ /* 0x000fe20004800000 */
[----:B------:R-:W-:-:S05]  /*3950*/  @!P0 IMAD.MOV R20, RZ, RZ, -R20 ;  /* 0x000000ffff148224 */ /* 0x000fca00078e0a14 */
[----:B------:R-:W0:Y:S02]  /*3960*/  FLO.U32 R17, R17 ;  /* 0x0000001100117300 */ /* 0x000e2400000e0000 */
[C---:B0-----:R-:W-:Y:S02]  /*3970*/  IADD3 R18, PT, PT, -R17.reuse, 0x1f, RZ ;  /* 0x0000001f11127810 */ /* 0x041fe40007ffe1ff */
[----:B------:R-:W-:-:S03]  /*3980*/  IADD3 R12, PT, PT, -R17, 0x3f, RZ ;  /* 0x0000003f110c7810 */ /* 0x000fc60007ffe1ff */
[----:B------:R-:W-:-:S05]  /*3990*/  @P1 IMAD.MOV R12, RZ, RZ, R18 ;  /* 0x000000ffff0c1224 */ /* 0x000fca00078e0212 */
[----:B------:R-:W-:-:S13]  /*39a0*/  ISETP.NE.AND P1, PT, R12, RZ, PT ;  /* 0x000000ff0c00720c */ /* 0x000fda0003f25270 */
[----:B------:R-:W-:Y:S05]  /*39b0*/  @!P1 BRA `(.L_x_77) ;  /* 0x0000000000289947 */ /* 0x000fea0003800000 */
[--C-:B------:R-:W-:Y:S02]  /*39c0*/  SHF.R.U64 R18, R20, 0x1, R21.reuse ;  /* 0x0000000114127819 */ /* 0x100fe40000001215 */
[C---:B------:R-:W-:Y:S02]  /*39d0*/  LOP3.LUT R16, R12.reuse, 0x3f, RZ, 0xc0, !PT ;  /* 0x0000003f0c107812 */ /* 0x040fe400078ec0ff */
[----:B------:R-:W-:Y:S02]  /*39e0*/  SHF.R.U32.HI R20, RZ, 0x1, R21 ;  /* 0x00000001ff147819 */ /* 0x000fe40000011615 */
[----:B------:R-:W-:Y:S02]  /*39f0*/  LOP3.LUT R17, R12, 0x3f, RZ, 0xc, !PT ;  /* 0x0000003f0c117812 */ /* 0x000fe400078e0cff */
[CC--:B------:R-:W-:Y:S02]  /*3a00*/  SHF.L.U64.HI R32, R19.reuse, R16.reuse, R13 ;  /* 0x0000001013207219 */ /* 0x0c0fe4000001020d */
[----:B------:R-:W-:-:S02]  /*3a10*/  SHF.L.U32 R16, R19, R16, RZ ;  /* 0x0000001013107219 */ /* 0x000fc400000006ff */
[-CC-:B------:R-:W-:Y:S02]  /*3a20*/  SHF.R.U64 R13, R18, R17.reuse, R20.reuse ;  /* 0x00000011120d7219 */ /* 0x180fe40000001214 */
[----:B------:R-:W-:Y:S02]  /*3a30*/  SHF.R.U32.HI R17, RZ, R17, R20 ;  /* 0x00000011ff117219 */ /* 0x000fe40000011614 */
[----:B------:R-:W-:Y:S02]  /*3a40*/  LOP3.LUT R19, R16, R13, RZ, 0xfc, !PT ;  /* 0x0000000d10137212 */ /* 0x000fe400078efcff */
[----:B------:R-:W-:-:S07]  /*3a50*/  LOP3.LUT R13, R32, R17, RZ, 0xfc, !PT ;  /* 0x00000011200d7212 */ /* 0x000fce00078efcff */
.L_x_77:
[----:B------:R-:W-:Y:S01]  /*3a60*/  IMAD.WIDE.U32 R20, R19, 0x2168c235, RZ ;  /* 0x2168c23513147825 */ /* 0x000fe200078e00ff */
[----:B------:R-:W-:-:S03]  /*3a70*/  SHF.R.U32.HI R15, RZ, 0x1e, R15 ;  /* 0x0000001eff0f7819 */ /* 0x000fc6000001160f */
[----:B------:R-:W-:Y:S01]  /*3a80*/  IMAD.MOV.U32 R16, RZ, RZ, R21 ;  /* 0x000000ffff107224 */ /* 0x000fe200078e0015 */
[----:B------:R-:W-:Y:S01]  /*3a90*/  IADD3 RZ, P1, PT, R20, R20, RZ ;  /* 0x0000001414ff7210 */ /* 0x000fe20007f3e0ff */
[----:B------:R-:W-:Y:S02]  /*3aa0*/  IMAD.MOV.U32 R17, RZ, RZ, RZ ;  /* 0x000000ffff117224 */ /* 0x000fe400078e00ff */
[----:B------:R-:W-:-:S04]  /*3ab0*/  IMAD.HI.U32 R18, R13, -0x36f0255e, RZ ;  /* 0xc90fdaa20d127827 */ /* 0x000fc800078e00ff */
[----:B------:R-:W-:-:S04]  /*3ac0*/  IMAD.WIDE.U32 R16, R19, -0x36f0255e, R16 ;  /* 0xc90fdaa213107825 */ /* 0x000fc800078e0010 */
[C---:B------:R-:W-:Y:S02]  /*3ad0*/  IMAD R19, R13.reuse, -0x36f0255e, RZ ;  /* 0xc90fdaa20d137824 */ /* 0x040fe400078e02ff */
[----:B------:R-:W-:-:S04]  /*3ae0*/  IMAD.WIDE.U32 R16, P2, R13, 0x2168c235, R16 ;  /* 0x2168c2350d107825 */ /* 0x000fc80007840010 */
[----:B------:R-:W-:Y:S01]  /*3af0*/  IMAD.X R13, RZ, RZ, R18, P2 ;  /* 0x000000ffff0d7224 */ /* 0x000fe200010e0612 */
[----:B------:R-:W-:Y:S02]  /*3b00*/  IADD3 R17, P2, PT, R19, R17, RZ ;  /* 0x0000001113117210 */ /* 0x000fe40007f5e0ff */
[----:B------:R-:W-:Y:S02]  /*3b10*/  IADD3.X RZ, P1, PT, R16, R16, RZ, P1, !PT ;  /* 0x0000001010ff7210 */ /* 0x000fe40000f3e4ff */
[C---:B------:R-:W-:Y:S01]  /*3b20*/  ISETP.GT.U32.AND P3, PT, R17.reuse, RZ, PT ;  /* 0x000000ff1100720c */ /* 0x040fe20003f64070 */
[----:B------:R-:W-:Y:S01]  /*3b30*/  IMAD.X R13, RZ, RZ, R13, P2 ;  /* 0x000000ffff0d7224 */ /* 0x000fe200010e060d */
[----:B------:R-:W-:-:S04]  /*3b40*/  IADD3.X R16, P2, PT, R17, R17, RZ, P1, !PT ;  /* 0x0000001111107210 */ /* 0x000fc80000f5e4ff */
[C---:B------:R-:W-:Y:S02]  /*3b50*/  ISETP.GT.AND.EX P1, PT, R13.reuse, RZ, PT, P3 ;  /* 0x000000ff0d00720c */ /* 0x040fe40003f24330 */
[----:B------:R-:W-:Y:S02]  /*3b60*/  IADD3.X R18, PT, PT, R13, R13, RZ, P2, !PT ;  /* 0x0000000d0d127210 */ /* 0x000fe400017fe4ff */
[----:B------:R-:W-:Y:S02]  /*3b70*/  SEL R16, R16, R17, P1 ;  /* 0x0000001110107207 */ /* 0x000fe40000800000 */
[----:B------:R-:W-:Y:S02]  /*3b80*/  SEL R18, R18, R13, P1 ;  /* 0x0000000d12127207 */ /* 0x000fe40000800000 */
[----:B------:R-:W-:Y:S02]  /*3b90*/  IADD3 R13, P2, PT, R16, 0x1, RZ ;  /* 0x00000001100d7810 */ /* 0x000fe40007f5e0ff */
[----:B------:R-:W-:-:S02]  /*3ba0*/  SEL R17, RZ, 0xffffffff, !P1 ;  /* 0xffffffffff117807 */ /* 0x000fc40004800000 */
[----:B------:R-:W-:Y:S01]  /*3bb0*/  LOP3.LUT P1, R30, R30, 0x80000000, RZ, 0xc0, !PT ;  /* 0x800000001e1e7812 */ /* 0x000fe2000782c0ff */
[----:B------:R-:W-:Y:S02]  /*3bc0*/  IMAD.X R16, RZ, RZ, R18, P2 ;  /* 0x000000ffff107224 */ /* 0x000fe400010e0612 */
[----:B------:R-:W-:Y:S01]  /*3bd0*/  IMAD.IADD R17, R17, 0x1, -R12 ;  /* 0x0000000111117824 */ /* 0x000fe200078e0a0c */
[----:B------:R-:W-:Y:S02]  /*3be0*/  @!P0 LOP3.LUT R30, R30, 0x80000000, RZ, 0x3c, !PT ;  /* 0x800000001e1e8812 */ /* 0x000fe400078e3cff */
[----:B------:R-:W-:-:S04]  /*3bf0*/  SHF.R.U64 R13, R13, 0xa, R16 ;  /* 0x0000000a0d0d7819 */ /* 0x000fc80000001210 */
[----:B------:R-:W-:-:S04]  /*3c00*/  IADD3 R13, P2, PT, R13, 0x1, RZ ;  /* 0x000000010d0d7810 */ /* 0x000fc80007f5e0ff */
[----:B------:R-:W-:-:S04]  /*3c10*/  LEA.HI.X R16, R16, RZ, RZ, 0x16, P2 ;  /* 0x000000ff10107211 */ /* 0x000fc800010fb4ff */
[--C-:B------:R-:W-:Y:S01]  /*3c20*/  SHF.R.U64 R12, R13, 0x1, R16.reuse ;  /* 0x000000010d0c7819 */ /* 0x100fe20000001210 */
[----:B------:R-:W-:Y:S01]  /*3c30*/  IMAD.SHL.U32 R13, R17, 0x100000, RZ ;  /* 0x00100000110d7824 */ /* 0x000fe200078e00ff */
[----:B------:R-:W-:Y:S02]  /*3c40*/  SHF.R.U32.HI R16, RZ, 0x1, R16 ;  /* 0x00000001ff107819 */ /* 0x000fe40000011610 */
[----:B------:R-:W-:Y:S02]  /*3c50*/  IADD3 R17, P2, P3, RZ, RZ, R12 ;  /* 0x000000ffff117210 */ /* 0x000fe40007b5e00c */
[----:B------:R-:W-:Y:S02]  /*3c60*/  LEA.HI R12, R14, R15, RZ, 0x1 ;  /* 0x0000000f0e0c7211 */ /* 0x000fe400078f08ff */
[----:B------:R-:W-:-:S03]  /*3c70*/  IADD3.X R13, PT, PT, R13, 0x3fe00000, R16, P2, P3 ;  /* 0x3fe000000d0d7810 */ /* 0x000fc600017e6410 */
[----:B------:R-:W-:Y:S01]  /*3c80*/  @P1 IMAD.MOV R12, RZ, RZ, -R12 ;  /* 0x000000ffff0c1224 */ /* 0x000fe200078e0a0c */
[----:B------:R-:W-:-:S07]  /*3c90*/  LOP3.LUT R31, R13, R30, RZ, 0xfc, !PT ;  /* 0x0000001e0d1f7212 */ /* 0x000fce00078efcff */
.L_x_74:
[----:B------:R-:W-:Y:S02]  /*3ca0*/  IMAD.MOV.U32 R23, RZ, RZ, 0x0 ;  /* 0x00000000ff177424 */ /* 0x000fe400078e00ff */
[----:B------:R-:W-:Y:S02]  /*3cb0*/  IMAD.MOV.U32 R30, RZ, RZ, R17 ;  /* 0x000000ffff1e7224 */ /* 0x000fe400078e0011 */
[----:B------:R-:W-:Y:S05]  /*3cc0*/  RET.REL.NODEC R22 `(_Z24simple_device_API_kernelP17curandStateXORWOWPjm) ;  /* 0xffffffc016cc7950 */ /* 0x000fea0003c3ffff */
.L_x_78:
        /* <DEDUP_REMOVED lines=11> */
.L_x_92:


//--------------------- .text._Z12setup_kernelP17curandStateXORWOW --------------------------
	.section	.text._Z12setup_kernelP17curandStateXORWOW,"ax",@progbits
	.align	128
        .global         _Z12setup_kernelP17curandStateXORWOW
        .type           _Z12setup_kernelP17curandStateXORWOW,@function
        .size           _Z12setup_kernelP17curandStateXORWOW,(.L_x_96 - _Z12setup_kernelP17curandStateXORWOW)
        .other          _Z12setup_kernelP17curandStateXORWOW,@"STO_CUDA_ENTRY STV_DEFAULT"
_Z12setup_kernelP17curandStateXORWOW:
.text._Z12setup_kernelP17curandStateXORWOW:
[----:B------:R-:W-:Y:S01]  /*0000*/  LDC R1, c[0x0][0x37c] ;  /* 0x0000df00ff017b82 */ /* 0x000fe20000000800 */
[----:B------:R-:W0:Y:S07]  /*0010*/  S2R R13, SR_TID.X ;  /* 0x00000000000d7919 */ /* 0x000e2e0000002100 */
[----:B------:R-:W0:Y:S01]  /*0020*/  S2UR UR6, SR_CTAID.X ;  /* 0x00000000000679c3 */ /* 0x000e220000002500 */
[----:B------:R-:W1:Y:S01]  /*0030*/  LDCU.64 UR4, c[0x0][0x358] ;  /* 0x00006b00ff0477ac */ /* 0x000e620008000a00 */
[----:B------:R-:W-:Y:S01]  /*0040*/  IMAD.MOV.U32 R2, RZ, RZ, 0x3198c20f ;  /* 0x3198c20fff027424 */ /* 0x000fe200078e00ff */
[----:B------:R-:W-:Y:S01]  /*0050*/  BSSY.RECONVERGENT B0, `(.L_x_79) ;  /* 0x00000df000007945 */ /* 0x000fe20003800200 */
[----:B------:R-:W-:-:S02]  /*0060*/  IMAD.MOV.U32 R3, RZ, RZ, 0x5efdb30c ;  /* 0x5efdb30cff037424 */ /* 0x000fc400078e00ff */
[----:B------:R-:W-:Y:S02]  /*0070*/  IMAD.MOV.U32 R4, RZ, RZ, 0x423bb012 ;  /* 0x423bb012ff047424 */ /* 0x000fe400078e00ff */
[----:B------:R-:W0:Y:S01]  /*0080*/  LDC R0, c[0x0][0x360] ;  /* 0x0000d800ff007b82 */ /* 0x000e220000000800 */
[----:B------:R-:W-:Y:S02]  /*0090*/  IMAD.MOV.U32 R5, RZ, RZ, -0x75bd8fc ;  /* 0xf8a42704ff057424 */ /* 0x000fe400078e00ff */
[----:B------:R-:W-:Y:S02]  /*00a0*/  IMAD.MOV.U32 R8, RZ, RZ, -0x23270784 ;  /* 0xdcd8f87cff087424 */ /* 0x000fe400078e00ff */
[----:B------:R-:W-:-:S03]  /*00b0*/  IMAD.MOV.U32 R9, RZ, RZ, 0x57fa2510 ;  /* 0x57fa2510ff097424 */ /* 0x000fc600078e00ff */
[----:B------:R-:W2:Y:S01]  /*00c0*/  LDC.64 R6, c[0x0][0x380] ;  /* 0x0000e000ff067b82 */ /* 0x000ea20000000a00 */
[----:B0-----:R-:W-:-:S05]  /*00d0*/  IMAD R13, R0, UR6, R13 ;  /* 0x00000006000d7c24 */ /* 0x001fca000f8e020d */
[C---:B------:R-:W-:Y:S01]  /*00e0*/  ISETP.NE.AND P0, PT, R13.reuse, RZ, PT ;  /* 0x000000ff0d00720c */ /* 0x040fe20003f05270 */
[----:B--2---:R-:W-:-:S05]  /*00f0*/  IMAD.WIDE R6, R13, 0x30, R6 ;  /* 0x000000300d067825 */ /* 0x004fca00078e0206 */
[----:B-1----:R0:W-:Y:S04]  /*0100*/  STG.E.64 desc[UR4][R6.64], R2 ;  /* 0x0000000206007986 */ /* 0x0021e8000c101b04 */
[----:B------:R0:W-:Y:S04]  /*0110*/  STG.E.64 desc[UR4][R6.64+0x8], R4 ;  /* 0x0000080406007986 */ /* 0x0001e8000c101b04 */
[----:B------:R0:W-:Y:S01]  /*0120*/  STG.E.64 desc[UR4][R6.64+0x10], R8 ;  /* 0x0000100806007986 */ /* 0x0001e2000c101b04 */
[----:B------:R-:W-:Y:S05]  /*0130*/  @!P0 BRA `(.L_x_80) ;  /* 0x0000000c00408947 */ /* 0x000fea0003800000 */
[----:B------:R-:W-:Y:S01]  /*0140*/  SHF.R.S32.HI R0, RZ, 0x1f, R13 ;  /* 0x0000001fff007819 */ /* 0x000fe2000001140d */
[----:B------:R-:W-:-:S07]  /*0150*/  IMAD.MOV.U32 R12, RZ, RZ, RZ ;  /* 0x000000ffff0c7224 */ /* 0x000fce00078e00ff */
.L_x_86:
[----:B0-----:R-:W-:Y:S01]  /*0160*/  LOP3.LUT R2, R13, 0x3, RZ, 0xc0, !PT ;  /* 0x000000030d027812 */ /* 0x001fe200078ec0ff */
[----:B------:R-:W-:Y:S03]  /*0170*/  BSSY.RECONVERGENT B1, `(.L_x_81) ;  /* 0x00000c6000017945 */ /* 0x000fe60003800200 */
[----:B------:R-:W-:-:S04]  /*0180*/  ISETP.NE.U32.AND P0, PT, R2, RZ, PT ;  /* 0x000000ff0200720c */ /* 0x000fc80003f05070 */
[----:B------:R-:W-:-:S13]  /*0190*/  ISETP.NE.AND.EX P0, PT, RZ, RZ, PT, P0 ;  /* 0x000000ffff00720c */ /* 0x000fda0003f05300 */
[----:B------:R-:W-:Y:S05]  /*01a0*/  @!P0 BRA `(.L_x_82) ;  /* 0x0000000c00088947 */ /* 0x000fea0003800000 */
[----:B------:R-:W0:Y:S01]  /*01b0*/  LDC.64 R8, c[0x4][RZ] ;  /* 0x01000000ff087b82 */ /* 0x000e220000000a00 */
[----:B------:R-:W-:Y:S02]  /*01c0*/  IMAD.MOV.U32 R14, RZ, RZ, RZ ;  /* 0x000000ffff0e7224 */ /* 0x000fe400078e00ff */
[----:B0-----:R-:W-:-:S07]  /*01d0*/  IMAD.WIDE.U32 R8, R12, 0xc80, R8 ;  /* 0x00000c800c087825 */ /* 0x001fce00078e0008 */
.L_x_85:
[----:B0-----:R-:W-:Y:S01]  /*01e0*/  IMAD.MOV.U32 R15, RZ, RZ, RZ ;  /* 0x000000ffff0f7224 */ /* 0x001fe200078e00ff */
[----:B------:R-:W-:Y:S01]  /*01f0*/  CS2R R2, SRZ ;  /* 0x0000000000027805 */ /* 0x000fe2000001ff00 */
[----:B------:R-:W-:Y:S01]  /*0200*/  IMAD.MOV.U32 R17, RZ, RZ, RZ ;  /* 0x000000ffff117224 */ /* 0x000fe200078e00ff */
[----:B------:R-:W-:-:S07]  /*0210*/  CS2R R4, SRZ ;  /* 0x0000000000047805 */ /* 0x000fce000001ff00 */
.L_x_84:
[----:B------:R-:W-:-:S05]  /*0220*/  IMAD.WIDE.U32 R10, R17, 0x4, R6 ;  /* 0x00000004110a7825 */ /* 0x000fca00078e0006 */
[----:B------:R0:W5:Y:S01]  /*0230*/  LDG.E R16, desc[UR4][R10.64+0x4] ;  /* 0x000004040a107981 */ /* 0x000162000c1e1900 */
[----:B------:R-:W-:-:S07]  /*0240*/  IMAD.MOV.U32 R19, RZ, RZ, RZ ;  /* 0x000000ffff137224 */ /* 0x000fce00078e00ff */
.L_x_83:
[----:B-----5:R-:W-:Y:S01]  /*0250*/  SHF.R.U32.HI R24, RZ, R19, R16 ;  /* 0x00000013ff187219 */ /* 0x020fe20000011610 */
[----:B0-----:R-:W-:-:S03]  /*0260*/  IMAD.SHL.U32 R10, R17, 0x20, RZ ;  /* 0x00000020110a7824 */ /* 0x001fc600078e00ff */
[----:B------:R-:W-:Y:S01]  /*0270*/  LOP3.LUT R11, R24, 0x1, RZ, 0xc0, !PT ;  /* 0x00000001180b7812 */ /* 0x000fe200078ec0ff */
[----:B------:R-:W-:-:S03]  /*0280*/  IMAD.IADD R10, R10, 0x1, R19 ;  /* 0x000000010a0a7824 */ /* 0x000fc600078e0213 */
[----:B------:R-:W-:Y:S01]  /*0290*/  ISETP.NE.U32.AND P0, PT, R11, 0x1, PT ;  /* 0x000000010b00780c */ /* 0x000fe20003f05070 */
[----:B------:R-:W-:-:S03]  /*02a0*/  IMAD R11, R10, 0x5, RZ ;  /* 0x000000050a0b7824 */ /* 0x000fc600078e02ff */
[----:B------:R-:W-:Y:S01]  /*02b0*/  R2P PR, R24, 0x7e ;  /* 0x0000007e18007804 */ /* 0x000fe20000000000 */
[----:B------:R-:W-:-:S08]  /*02c0*/  IMAD.WIDE.U32 R10, R11, 0x4, R8 ;  /* 0x000000040b0a7825 */ /* 0x000fd000078e0008 */
[----:B------:R-:W2:Y:S04]  /*02d0*/  @!P0 LDG.E R18, desc[UR4][R10.64] ;  /* 0x000000040a128981 */ /* 0x000ea8000c1e1900 */
[----:B------:R-:W3:Y:S04]  /*02e0*/  @!P0 LDG.E R20, desc[UR4][R10.64+0x10] ;  /* 0x000010040a148981 */ /* 0x000ee8000c1e1900 */
[----:B------:R-:W4:Y:S04]  /*02f0*/  @P1 LDG.E R22, desc[UR4][R10.64+0x14] ;  /* 0x000014040a161981 */ /* 0x000f28000c1e1900 */
[----:B------:R-:W4:Y:S04]  /*0300*/  @P2 LDG.E R26, desc[UR4][R10.64+0x28] ;  /* 0x000028040a1a2981 */ /* 0x000f28000c1e1900 */
[----:B------:R-:W4:Y:S04]  /*0310*/  @!P0 LDG.E R21, desc[UR4][R10.64+0x4] ;  /* 0x000004040a158981 */ /* 0x000f28000c1e1900 */
[----:B------:R-:W4:Y:S04]  /*0320*/  @!P0 LDG.E R23, desc[UR4][R10.64+0xc] ;  /* 0x00000c040a178981 */ /* 0x000f28000c1e1900 */
[----:B------:R-:W4:Y:S04]  /*0330*/  @P1 LDG.E R25, desc[UR4][R10.64+0x18] ;  /* 0x000018040a191981 */ /* 0x000f28000c1e1900 */
[----:B------:R-:W4:Y:S04]  /*0340*/  @P3 LDG.E R28, desc[UR4][R10.64+0x3c] ;  /* 0x00003c040a1c3981 */ /* 0x000f28000c1e1900 */
[----:B------:R-:W4:Y:S01]  /*0350*/  @P6 LDG.E R27, desc[UR4][R10.64+0x7c] ;  /* 0x00007c040a1b6981 */ /* 0x000f22000c1e1900 */
[----:B--2---:R-:W-:-:S03]  /*0360*/  @!P0 LOP3.LUT R15, R15, R18, RZ, 0x3c, !PT ;  /* 0x000000120f0f8212 */ /* 0x004fc600078e3cff */
[----:B------:R-:W2:Y:S01]  /*0370*/  @!P0 LDG.E R18, desc[UR4][R10.64+0x8] ;  /* 0x000008040a128981 */ /* 0x000ea2000c1e1900 */
[----:B---3--:R-:W-:-:S03]  /*0380*/  @!P0 LOP3.LUT R3, R3, R20, RZ, 0x3c, !PT ;  /* 0x0000001403038212 */ /* 0x008fc600078e3cff */
[----:B------:R-:W3:Y:S01]  /*0390*/  @P1 LDG.E R20, desc[UR4][R10.64+0x24] ;  /* 0x000024040a141981 */ /* 0x000ee2000c1e1900 */
[----:B----4-:R-:W-:-:S03]  /*03a0*/  @P1 LOP3.LUT R15, R15, R22, RZ, 0x3c, !PT ;  /* 0x000000160f0f1212 */ /* 0x010fc600078e3cff */
[----:B------:R-:W4:Y:S01]  /*03b0*/  @P2 LDG.E R22, desc[UR4][R10.64+0x38] ;  /* 0x000038040a162981 */ /* 0x000f22000c1e1900 */
[----:B------:R-:W-:-:S03]  /*03c0*/  @P2 LOP3.LUT R15, R15, R26, RZ, 0x3c, !PT ;  /* 0x0000001a0f0f2212 */ /* 0x000fc600078e3cff */
[----:B------:R-:W4:Y:S01]  /*03d0*/  @P4 LDG.E R26, desc[UR4][R10.64+0x50] ;  /* 0x000050040a1a4981 */ /* 0x000f22000c1e1900 */
[----:B------:R-:W-:-:S03]  /*03e0*/  @!P0 LOP3.LUT R4, R4, R21, RZ, 0x3c, !PT ;  /* 0x0000001504048212 */ /* 0x000fc600078e3cff */
[----:B------:R-:W4:Y:S01]  /*03f0*/  @P1 LDG.E R21, desc[UR4][R10.64+0x20] ;  /* 0x000020040a151981 */ /* 0x000f22000c1e1900 */
[----:B------:R-:W-:-:S03]  /*0400*/  @!P0 LOP3.LUT R2, R2, R23, RZ, 0x3c, !PT ;  /* 0x0000001702028212 */ /* 0x000fc600078e3cff */
[----:B------:R-:W4:Y:S01]  /*0410*/  @P2 LDG.E R23, desc[UR4][R10.64+0x2c] ;  /* 0x00002c040a172981 */ /* 0x000f22000c1e1900 */
[----:B------:R-:W-:-:S03]  /*0420*/  @P1 LOP3.LUT R4, R4, R25, RZ, 0x3c, !PT ;  /* 0x0000001904041212 */ /* 0x000fc600078e3cff */
[----:B------:R-:W4:Y:S01]  /*0430*/  @P2 LDG.E R25, desc[UR4][R10.64+0x34] ;  /* 0x000034040a192981 */ /* 0x000f22000c1e1900 */
[----:B--2---:R-:W-:-:S03]  /*0440*/  @!P0 LOP3.LUT R5, R5, R18, RZ, 0x3c, !PT ;  /* 0x0000001205058212 */ /* 0x004fc600078e3cff */
[----:B------:R-:W2:Y:S01]  /*0450*/  @P1 LDG.E R18, desc[UR4][R10.64+0x1c] ;  /* 0x00001c040a121981 */ /* 0x000ea2000c1e1900 */
[----:B---3--:R-:W-:-:S03]  /*0460*/  @P1 LOP3.LUT R3, R3, R20, RZ, 0x3c, !PT ;  /* 0x0000001403031212 */ /* 0x008fc600078e3cff */
[----:B------:R-:W3:Y:S01]  /*0470*/  @P2 LDG.E R20, desc[UR4][R10.64+0x30] ;  /* 0x000030040a142981 */ /* 0x000ee2000c1e1900 */
[----:B----4-:R-:W-:-:S03]  /*0480*/  @P2 LOP3.LUT R3, R3, R22, RZ, 0x3c, !PT ;  /* 0x0000001603032212 */ /* 0x010fc600078e3cff */
[----:B------:R-:W4:Y:S01]  /*0490*/  @P3 LDG.E R22, desc[UR4][R10.64+0x4c] ;  /* 0x00004c040a163981 */ /* 0x000f22000c1e1900 */
[----:B------:R-:W-:-:S04]  /*04a0*/  @P3 LOP3.LUT R15, R15, R28, RZ, 0x3c, !PT ;  /* 0x0000001c0f0f3212 */ /* 0x000fc800078e3cff */
[----:B------:R-:W-:Y:S02]  /*04b0*/  @P4 LOP3.LUT R15, R15, R26, RZ, 0x3c, !PT ;  /* 0x0000001a0f0f4212 */ /* 0x000fe400078e3cff */
[----:B------:R-:W-:Y:S01]  /*04c0*/  @P1 LOP3.LUT R2, R2, R21, RZ, 0x3c, !PT ;  /* 0x0000001502021212 */ /* 0x000fe200078e3cff */
[----:B------:R-:W4:Y:S04]  /*04d0*/  @P5 LDG.E R26, desc[UR4][R10.64+0x64] ;  /* 0x000064040a1a5981 */ /* 0x000f28000c1e1900 */
[----:B------:R-:W4:Y:S01]  /*04e0*/  @P3 LDG.E R21, desc[UR4][R10.64+0x40] ;  /* 0x000040040a153981 */ /* 0x000f22000c1e1900 */
[----:B------:R-:W-:Y:S02]  /*04f0*/  @P2 LOP3.LUT R4, R4, R23, RZ, 0x3c, !PT ;  /* 0x0000001704042212 */ /* 0x000fe400078e3cff */
[----:B------:R-:W-:Y:S01]  /*0500*/  @P2 LOP3.LUT R2, R2, R25, RZ, 0x3c, !PT ;  /* 0x0000001902022212 */ /* 0x000fe200078e3cff */
[----:B------:R-:W4:Y:S04]  /*0510*/  @P3 LDG.E R23, desc[UR4][R10.64+0x48] ;  /* 0x000048040a173981 */ /* 0x000f28000c1e1900 */
[----:B------:R-:W4:Y:S01]  /*0520*/  @P4 LDG.E R25, desc[UR4][R10.64+0x54] ;  /* 0x000054040a194981 */ /* 0x000f22000c1e1900 */
[----:B--2---:R-:W-:-:S03]  /*0530*/  @P1 LOP3.LUT R5, R5, R18, RZ, 0x3c, !PT ;  /* 0x0000001205051212 */ /* 0x004fc600078e3cff */
[----:B------:R-:W2:Y:S01]  /*0540*/  @P3 LDG.E R18, desc[UR4][R10.64+0x44] ;  /* 0x000044040a123981 */ /* 0x000ea2000c1e1900 */
[----:B---3--:R-:W-:-:S03]  /*0550*/  @P2 LOP3.LUT R5, R5, R20, RZ, 0x3c, !PT ;  /* 0x0000001405052212 */ /* 0x008fc600078e3cff */
[----:B------:R-:W3:Y:S01]  /*0560*/  @P4 LDG.E R20, desc[UR4][R10.64+0x58] ;  /* 0x000058040a144981 */ /* 0x000ee2000c1e1900 */
[----:B----4-:R-:W-:-:S03]  /*0570*/  @P3 LOP3.LUT R3, R3, R22, RZ, 0x3c, !PT ;  /* 0x0000001603033212 */ /* 0x010fc600078e3cff */
[----:B------:R-:W4:Y:S01]  /*0580*/  @P4 LDG.E R22, desc[UR4][R10.64+0x60] ;  /* 0x000060040a164981 */ /* 0x000f22000c1e1900 */
[----:B------:R-:W-:Y:S02]  /*0590*/  LOP3.LUT P0, RZ, R24, 0x80, RZ, 0xc0, !PT ;  /* 0x0000008018ff7812 */ /* 0x000fe4000780c0ff */
[----:B------:R-:W-:Y:S02]  /*05a0*/  @P5 LOP3.LUT R15, R15, R26, RZ, 0x3c, !PT ;  /* 0x0000001a0f0f5212 */ /* 0x000fe400078e3cff */
[----:B------:R-:W4:Y:S01]  /*05b0*/  @P6 LDG.E R26, desc[UR4][R10.64+0x78] ;  /* 0x000078040a1a6981 */ /* 0x000f22000c1e1900 */
[----:B------:R-:W-:-:S03]  /*05c0*/  @P3 LOP3.LUT R4, R4, R21, RZ, 0x3c, !PT ;  /* 0x0000001504043212 */ /* 0x000fc600078e3cff */
[----:B------:R-:W4:Y:S01]  /*05d0*/  @P4 LDG.E R21, desc[UR4][R10.64+0x5c] ;  /* 0x00005c040a154981 */ /* 0x000f22000c1e1900 */
[----:B------:R-:W-:-:S03]  /*05e0*/  @P3 LOP3.LUT R2, R2, R23, RZ, 0x3c, !PT ;  /* 0x0000001702023212 */ /* 0x000fc600078e3cff */
[----:B------:R-:W4:Y:S01]  /*05f0*/  @P5 LDG.E R23, desc[UR4][R10.64+0x68] ;  /* 0x000068040a175981 */ /* 0x000f22000c1e1900 */
[----:B------:R-:W-:-:S03]  /*0600*/  @P4 LOP3.LUT R4, R4, R25, RZ, 0x3c, !PT ;  /* 0x0000001904044212 */ /* 0x000fc600078e3cff */
[----:B------:R-:W4:Y:S01]  /*0610*/  @P5 LDG.E R25, desc[UR4][R10.64+0x70] ;  /* 0x000070040a195981 */ /* 0x000f22000c1e1900 */
[----:B--2---:R-:W-:-:S03]  /*0620*/  @P3 LOP3.LUT R5, R5, R18, RZ, 0x3c, !PT ;  /* 0x0000001205053212 */ /* 0x004fc600078e3cff */
[----:B------:R-:W2:Y:S01]  /*0630*/  @P5 LDG.E R18, desc[UR4][R10.64+0x6c] ;  /* 0x00006c040a125981 */ /* 0x000ea2000c1e1900 */
[----:B---3--:R-:W-:-:S03]  /*0640*/  @P4 LOP3.LUT R5, R5, R20, RZ, 0x3c, !PT ;  /* 0x0000001405054212 */ /* 0x008fc600078e3cff */
[----:B------:R-:W3:Y:S01]  /*0650*/  @P5 LDG.E R20, desc[UR4][R10.64+0x74] ;  /* 0x000074040a145981 */ /* 0x000ee2000c1e1900 */
[----:B----4-:R-:W-:-:S03]  /*0660*/  @P4 LOP3.LUT R3, R3, R22, RZ, 0x3c, !PT ;  /* 0x0000001603034212 */ /* 0x010fc600078e3cff */
[----:B------:R-:W4:Y:S01]  /*0670*/  @P0 LDG.E R22, desc[UR4][R10.64+0x8c] ;  /* 0x00008c040a160981 */ /* 0x000f22000c1e1900 */
[----:B------:R-:W-:-:S03]  /*0680*/  @P6 LOP3.LUT R15, R15, R26, RZ, 0x3c, !PT ;  /* 0x0000001a0f0f6212 */ /* 0x000fc600078e3cff */
        /* <DEDUP_REMOVED lines=13> */
[----:B------:R-:W-:Y:S02]  /*0760*/  @P6 LOP3.LUT R4, R4, R27, RZ, 0x3c, !PT ;  /* 0x0000001b04046212 */ /* 0x000fe400078e3cff */
[----:B------:R-:W-:Y:S02]  /*0770*/  @P6 LOP3.LUT R2, R2, R21, RZ, 0x3c, !PT ;  /* 0x0000001502026212 */ /* 0x000fe400078e3cff */
[----:B------:R-:W-:Y:S02]  /*0780*/  @P0 LOP3.LUT R4, R4, R23, RZ, 0x3c, !PT ;  /* 0x0000001704040212 */ /* 0x000fe400078e3cff */
[----:B------:R-:W-:Y:S02]  /*0790*/  @P0 LOP3.LUT R2, R2, R25, RZ, 0x3c, !PT ;  /* 0x0000001902020212 */ /* 0x000fe400078e3cff */
[----:B--2---:R-:W-:Y:S02]  /*07a0*/  @P6 LOP3.LUT R5, R5, R18, RZ, 0x3c, !PT ;  /* 0x0000001205056212 */ /* 0x004fe400078e3cff */
[----:B---3--:R-:W-:-:S02]  /*07b0*/  @P6 LOP3.LUT R3, R3, R20, RZ, 0x3c, !PT ;  /* 0x0000001403036212 */ /* 0x008fc400078e3cff */
[----:B----4-:R-:W-:Y:S02]  /*07c0*/  @P0 LOP3.LUT R5, R5, R22, RZ, 0x3c, !PT ;  /* 0x0000001605050212 */ /* 0x010fe400078e3cff */
[----:B------:R-:W-:Y:S02]  /*07d0*/  @P0 LOP3.LUT R3, R3, R26, RZ, 0x3c, !PT ;  /* 0x0000001a03030212 */ /* 0x000fe400078e3cff */
[----:B------:R-:W-:-:S13]  /*07e0*/  R2P PR, R24.B1, 0x7f ;  /* 0x0000007f18007804 */ /* 0x000fda0000001000 */
[----:B------:R-:W2:Y:S04]  /*07f0*/  @P0 LDG.E R18, desc[UR4][R10.64+0xa0] ;  /* 0x0000a0040a120981 */ /* 0x000ea8000c1e1900 */
[----:B------:R-:W3:Y:S04]  /*0800*/  @P1 LDG.E R22, desc[UR4][R10.64+0xb4] ;  /* 0x0000b4040a161981 */ /* 0x000ee8000c1e1900 */
[----:B------:R-:W4:Y:S04]  /*0810*/  @P2 LDG.E R26, desc[UR4][R10.64+0xc8] ;  /* 0x0000c8040a1a2981 */ /* 0x000f28000c1e1900 */
[----:B------:R-:W4:Y:S04]  /*0820*/  @P3 LDG.E R28, desc[UR4][R10.64+0xdc] ;  /* 0x0000dc040a1c3981 */ /* 0x000f28000c1e1900 */
[----:B------:R-:W4:Y:S04]  /*0830*/  @P0 LDG.E R23, desc[UR4][R10.64+0xa4] ;  /* 0x0000a4040a170981 */ /* 0x000f28000c1e1900 */
[----:B------:R-:W4:Y:S04]  /*0840*/  @P0 LDG.E R20, desc[UR4][R10.64+0xa8] ;  /* 0x0000a8040a140981 */ /* 0x000f28000c1e1900 */
[----:B------:R-:W4:Y:S04]  /*0850*/  @P4 LDG.E R25, desc[UR4][R10.64+0xf0] ;  /* 0x0000f0040a194981 */ /* 0x000f28000c1e1900 */
        /* <DEDUP_REMOVED lines=21> */
[----:B------:R-:W-:Y:S02]  /*09b0*/  LOP3.LUT P0, RZ, R24, 0x8000, RZ, 0xc0, !PT ;  /* 0x0000800018ff7812 */ /* 0x000fe4000780c0ff */
[----:B----4-:R-:W-:Y:S01]  /*09c0*/  @P5 LOP3.LUT R15, R15, R26, RZ, 0x3c, !PT ;  /* 0x0000001a0f0f5212 */ /* 0x010fe200078e3cff */
[----:B------:R-:W4:Y:S04]  /*09d0*/  @P3 LDG.E R24, desc[UR4][R10.64+0xe4] ;  /* 0x0000e4040a183981 */ /* 0x000f28000c1e1900 */
[----:B------:R-:W2:Y:S01]  /*09e0*/  @P6 LDG.E R26, desc[UR4][R10.64+0x118] ;  /* 0x000118040a1a6981 */ /* 0x000ea2000c1e1900 */
        /* <DEDUP_REMOVED lines=8> */
[----:B---3--:R-:W-:-:S03]  /*0a70*/  @P2 LOP3.LUT R3, R3, R22, RZ, 0x3c, !PT ;  /* 0x0000001603032212 */ /* 0x008fc600078e3cff */
[----:B------:R-:W3:Y:S01]  /*0a80*/  @P4 LDG.E R22, desc[UR4][R10.64+0x100] ;  /* 0x000100040a164981 */ /* 0x000ee2000c1e1900 */
[----:B--2---:R-:W-:-:S03]  /*0a90*/  @P6 LOP3.LUT R15, R15, R26, RZ, 0x3c, !PT ;  /* 0x0000001a0f0f6212 */ /* 0x004fc600078e3cff */
[----:B------:R-:W2:Y:S01]  /*0aa0*/  @P0 LDG.E R26, desc[UR4][R10.64+0x12c] ;  /* 0x00012c040a1a0981 */ /* 0x000ea2000c1e1900 */
[----:B----4-:R-:W-:-:S03]  /*0ab0*/  @P2 LOP3.LUT R2, R2, R23, RZ, 0x3c, !PT ;  /* 0x0000001702022212 */ /* 0x010fc600078e3cff */
[----:B------:R-:W4:Y:S01]  /*0ac0*/  @P4 LDG.E R23, desc[UR4][R10.64+0xfc] ;  /* 0x0000fc040a174981 */ /* 0x000f22000c1e1900 */
[----:B------:R-:W-:-:S03]  /*0ad0*/  @P2 LOP3.LUT R5, R5, R20, RZ, 0x3c, !PT ;  /* 0x0000001405052212 */ /* 0x000fc600078e3cff */
[----:B------:R-:W4:Y:S01]  /*0ae0*/  @P4 LDG.E R20, desc[UR4][R10.64+0xf8] ;  /* 0x0000f8040a144981 */ /* 0x000f22000c1e1900 */
[----:B------:R-:W-:Y:S02]  /*0af0*/  @P3 LOP3.LUT R2, R2, R27, RZ, 0x3c, !PT ;  /* 0x0000001b02023212 */ /* 0x000fe400078e3cff */
[----:B------:R-:W-:Y:S01]  /*0b00*/  @P3 LOP3.LUT R4, R4, R25, RZ, 0x3c, !PT ;  /* 0x0000001904043212 */ /* 0x000fe200078e3cff */
[----:B------:R-:W4:Y:S01]  /*0b10*/  @P5 LDG.E R27, desc[UR4][R10.64+0x110] ;  /* 0x000110040a1b5981 */ /* 0x000f22000c1e1900 */
[----:B------:R-:W-:-:S03]  /*0b20*/  @P3 LOP3.LUT R5, R5, R24, RZ, 0x3c, !PT ;  /* 0x0000001805053212 */ /* 0x000fc600078e3cff */
[----:B------:R-:W4:Y:S04]  /*0b30*/  @P5 LDG.E R25, desc[UR4][R10.64+0x108] ;  /* 0x000108040a195981 */ /* 0x000f28000c1e1900 */
        /* <DEDUP_REMOVED lines=19> */
[----:B------:R-:W-:-:S05]  /*0c70*/  VIADD R19, R19, 0x10 ;  /* 0x0000001013137836 */ /* 0x000fca0000000000 */
[----:B------:R-:W-:Y:S02]  /*0c80*/  ISETP.NE.AND P1, PT, R19, 0x20, PT ;  /* 0x000000201300780c */ /* 0x000fe40003f25270 */
[----:B------:R-:W-:Y:S02]  /*0c90*/  @P5 LOP3.LUT R3, R3, R18, RZ, 0x3c, !PT ;  /* 0x0000001203035212 */ /* 0x000fe400078e3cff */
[----:B------:R-:W-:Y:S02]  /*0ca0*/  @P6 LOP3.LUT R4, R4, R21, RZ, 0x3c, !PT ;  /* 0x0000001504046212 */ /* 0x000fe400078e3cff */
[----:B---3--:R-:W-:-:S04]  /*0cb0*/  @P6 LOP3.LUT R3, R3, R22, RZ, 0x3c, !PT ;  /* 0x0000001603036212 */ /* 0x008fc800078e3cff */
[----:B--2---:R-:W-:Y:S02]  /*0cc0*/  @P0 LOP3.LUT R3, R3, R26, RZ, 0x3c, !PT ;  /* 0x0000001a03030212 */ /* 0x004fe400078e3cff */
[----:B----4-:R-:W-:Y:S02]  /*0cd0*/  @P6 LOP3.LUT R2, R2, R23, RZ, 0x3c, !PT ;  /* 0x0000001702026212 */ /* 0x010fe400078e3cff */
[----:B------:R-:W-:Y:S02]  /*0ce0*/  @P6 LOP3.LUT R5, R5, R20, RZ, 0x3c, !PT ;  /* 0x0000001405056212 */ /* 0x000fe400078e3cff */
[----:B------:R-:W-:Y:S02]  /*0cf0*/  @P0 LOP3.LUT R2, R2, R27, RZ, 0x3c, !PT ;  /* 0x0000001b02020212 */ /* 0x000fe400078e3cff */
[----:B------:R-:W-:Y:S02]  /*0d00*/  @P0 LOP3.LUT R4, R4, R25, RZ, 0x3c, !PT ;  /* 0x0000001904040212 */ /* 0x000fe400078e3cff */
[----:B------:R-:W-:Y:S01]  /*0d10*/  @P0 LOP3.LUT R5, R5, R24, RZ, 0x3c, !PT ;  /* 0x0000001805050212 */ /* 0x000fe200078e3cff */
[----:B------:R-:W-:Y:S06]  /*0d20*/  @P1 BRA `(.L_x_83) ;  /* 0xfffffff400481947 */ /* 0x000fec000383ffff */
[----:B------:R-:W-:-:S05]  /*0d30*/  VIADD R17, R17, 0x1 ;  /* 0x0000000111117836 */ /* 0x000fca0000000000 */
[----:B------:R-:W-:-:S13]  /*0d40*/  ISETP.NE.AND P0, PT, R17, 0x5, PT ;  /* 0x000000051100780c */ /* 0x000fda0003f05270 */
[----:B------:R-:W-:Y:S05]  /*0d50*/  @P0 BRA `(.L_x_84) ;  /* 0xfffffff400300947 */ /* 0x000fea000383ffff */
[----:B------:R0:W-:Y:S01]  /*0d60*/  STG.E.64 desc[UR4][R6.64+0x8], R4 ;  /* 0x0000080406007986 */ /* 0x0001e2000c101b04 */
[----:B------:R-:W-:Y:S01]  /*0d70*/  VIADD R14, R14, 0x1 ;  /* 0x000000010e0e7836 */ /* 0x000fe20000000000 */
[----:B------:R-:W-:Y:S02]  /*0d80*/  LOP3.LUT R11, R13, 0x3, RZ, 0xc0, !PT ;  /* 0x000000030d0b7812 */ /* 0x000fe400078ec0ff */
[----:B------:R0:W-:Y:S02]  /*0d90*/  STG.E.64 desc[UR4][R6.64+0x10], R2 ;  /* 0x0000100206007986 */ /* 0x0001e4000c101b04 */
[----:B------:R-:W-:Y:S02]  /*0da0*/  ISETP.GE.U32.AND P0, PT, R14, R11, PT ;  /* 0x0000000b0e00720c */ /* 0x000fe40003f06070 */
[----:B------:R0:W-:Y:S11]  /*0db0*/  STG.E desc[UR4][R6.64+0x4], R15 ;  /* 0x0000040f06007986 */ /* 0x0001f6000c101904 */
[----:B------:R-:W-:Y:S05]  /*0dc0*/  @!P0 BRA `(.L_x_85) ;  /* 0xfffffff400048947 */ /* 0x000fea000383ffff */
.L_x_82:
[----:B------:R-:W-:Y:S05]  /*0dd0*/  BSYNC.RECONVERGENT B1 ;  /* 0x0000000000017941 */ /* 0x000fea0003800200 */
.L_x_81:
[C---:B------:R-:W-:Y:S01]  /*0de0*/  ISETP.GT.U32.AND P0, PT, R13.reuse, 0x3, PT ;  /* 0x000000030d00780c */ /* 0x040fe20003f04070 */
[----:B------:R-:W-:Y:S01]  /*0df0*/  VIADD R12, R12, 0x1 ;  /* 0x000000010c0c7836 */ /* 0x000fe20000000000 */
[--C-:B------:R-:W-:Y:S02]  /*0e00*/  SHF.R.U64 R13, R13, 0x2, R0.reuse ;  /* 0x000000020d0d7819 */ /* 0x100fe40000001200 */
[----:B------:R-:W-:Y:S02]  /*0e10*/  ISETP.GT.U32.AND.EX P0, PT, R0, RZ, PT, P0 ;  /* 0x000000ff0000720c */ /* 0x000fe40003f04100 */
[----:B------:R-:W-:-:S11]  /*0e20*/  SHF.R.U32.HI R0, RZ, 0x2, R0 ;  /* 0x00000002ff007819 */ /* 0x000fd60000011600 */
[----:B------:R-:W-:Y:S05]  /*0e30*/  @P0 BRA `(.L_x_86) ;  /* 0xfffffff000c80947 */ /* 0x000fea000383ffff */
.L_x_80:
[----:B------:R-:W-:Y:S05]  /*0e40*/  BSYNC.RECONVERGENT B0 ;  /* 0x0000000000007941 */ /* 0x000fea0003800200 */
.L_x_79:
[----:B------:R-:W-:Y:S04]  /*0e50*/  STG.E.64 desc[UR4][R6.64+0x18], RZ ;  /* 0x000018ff06007986 */ /* 0x000fe8000c101b04 */
[----:B------:R-:W-:Y:S04]  /*0e60*/  STG.E desc[UR4][R6.64+0x20], RZ ;  /* 0x000020ff06007986 */ /* 0x000fe8000c101904 */
[----:B------:R-:W-:Y:S01]  /*0e70*/  STG.E.64 desc[UR4][R6.64+0x28], RZ ;  /* 0x000028ff06007986 */ /* 0x000fe2000c101b04 */
[----:B------:R-:W-:Y:S05]  /*0e80*/  EXIT ;  /* 0x000000000000794d */ /* 0x000fea0003800000 */
.L_x_87:
        /* <DEDUP_REMOVED lines=15> */
.L_x_96:


//--------------------- .nv.global.init           --------------------------
	.section	.nv.global.init,"aw",@progbits
	.align	16
.nv.global.init:
	.type		__cudart_sin_cos_coeffs,@object
	.size		__cudart_sin_cos_coeffs,(__cudart_i2opi_d - __cudart_sin_cos_coeffs)
__cudart_sin_cos_coeffs:
        /*0000*/ 	.byte	0x46, 0xd2, 0xb0, 0x2c, 0xf1, 0xe5, 0x5a, 0xbe, 0x92, 0xe3, 0xac, 0x69, 0xe3, 0x1d, 0xc7, 0x3e
        /*0010*/ 	.byte	0xa1, 0x62, 0xdb, 0x19, 0xa0, 0x01, 0x2a, 0xbf, 0x18, 0x08, 0x11, 0x11, 0x11, 0x11, 0x81, 0x3f
        /*0020*/ 	.byte	0x54, 0x55, 0x55, 0x55, 0x55, 0x55, 0xc5, 0xbf, 0x00, 0x00, 0x00, 0x00, 0x00, 0x00, 0x00, 0x00
        /*0030*/ 	.byte	0x00, 0x00, 0x00, 0x00, 0x00, 0x00, 0x00, 0x00, 0x64, 0x81, 0xfd, 0x20, 0x83, 0xff, 0xa8, 0xbd
        /*0040*/ 	.byte	0x28, 0x85, 0xef, 0xc1, 0xa7, 0xee, 0x21, 0x3e, 0xd9, 0xe6, 0x06, 0x8e, 0x4f, 0x7e, 0x92, 0xbe
        /*0050*/ 	.byte	0xe9, 0xbc, 0xdd, 0x19, 0xa0, 0x01, 0xfa, 0x3e, 0x47, 0x5d, 0xc1, 0x16, 0x6c, 0xc1, 0x56, 0xbf
        /*0060*/ 	.byte	0x51, 0x55, 0x55, 0x55, 0x55, 0x55, 0xa5, 0x3f, 0x00, 0x00, 0x00, 0x00, 0x00, 0x00, 0xe0, 0xbf
        /*0070*/ 	.byte	0x00, 0x00, 0x00, 0x00, 0x00, 0x00, 0xf0, 0x3f, 0x00, 0x00, 0x00, 0x00, 0x00, 0x00, 0x00, 0x00
	.type		__cudart_i2opi_d,@object
	.size		__cudart_i2opi_d,(mrg32k3aM1SubSeq - __cudart_i2opi_d)
__cudart_i2opi_d:
        /* <DEDUP_REMOVED lines=9> */
	.type		mrg32k3aM1SubSeq,@object
	.size		mrg32k3aM1SubSeq,(mrg32k3aM2SubSeq - mrg32k3aM1SubSeq)
mrg32k3aM1SubSeq:
        /* <DEDUP_REMOVED lines=126> */
	.type		mrg32k3aM2SubSeq,@object
	.size		mrg32k3aM2SubSeq,(mrg32k3aM1 - mrg32k3aM2SubSeq)
mrg32k3aM2SubSeq:
        /* <DEDUP_REMOVED lines=126> */
	.type		mrg32k3aM1,@object
	.size		mrg32k3aM1,(mrg32k3aM1Seq - mrg32k3aM1)
mrg32k3aM1:
        /* <DEDUP_REMOVED lines=144> */
	.type		mrg32k3aM1Seq,@object
	.size		mrg32k3aM1Seq,(mrg32k3aM2 - mrg32k3aM1Seq)
mrg32k3aM1Seq:
        /* <DEDUP_REMOVED lines=144> */
	.type		mrg32k3aM2,@object
	.size		mrg32k3aM2,(mrg32k3aM2Seq - mrg32k3aM2)
mrg32k3aM2:
        /* <DEDUP_REMOVED lines=144> */
	.type		mrg32k3aM2Seq,@object
	.size		mrg32k3aM2Seq,(precalc_xorwow_matrix - mrg32k3aM2Seq)
mrg32k3aM2Seq:
        /* <DEDUP_REMOVED lines=144> */
	.type		precalc_xorwow_matrix,@object
	.size		precalc_xorwow_matrix,(precalc_xorwow_offset_matrix - precalc_xorwow_matrix)
precalc_xorwow_matrix:
        /* <DEDUP_REMOVED lines=6400> */
	.type		precalc_xorwow_offset_matrix,@object
	.size		precalc_xorwow_offset_matrix,(.L_1 - precalc_xorwow_offset_matrix)
precalc_xorwow_offset_matrix:
        /* <DEDUP_REMOVED lines=6400> */
.L_1:


//--------------------- .nv.shared.reserved.0     --------------------------
	.section	.nv.shared.reserved.0,"aw",@nobits
	.weak		__nv_reservedSMEM_offset_0_alias
	.size		__nv_reservedSMEM_offset_0_alias, 0, 64
	.other		__nv_reservedSMEM_offset_0_alias,@"STO_CUDA_RESERVED_SHARED STV_DEFAULT"
__nv_reservedSMEM_offset_0_alias:
	.zero		0
	.zero		64


//--------------------- .nv.constant0._Z24robust_device_API_kernelP17curandStateXORWOWP29curandDiscreteDistribution_stS2_S2_Pjm --------------------------
	.section	.nv.constant0._Z24robust_device_API_kernelP17curandStateXORWOWP29curandDiscreteDistribution_stS2_S2_Pjm,"a",@progbits
	.sectionflags	@""
	.align	4
.nv.constant0._Z24robust_device_API_kernelP17curandStateXORWOWP29curandDiscreteDistribution_stS2_S2_Pjm:
	.zero		944


//--------------------- .nv.constant0._Z15host_API_kernelPjS_m --------------------------
	.section	.nv.constant0._Z15host_API_kernelPjS_m,"a",@progbits
	.sectionflags	@""
	.align	4
.nv.constant0._Z15host_API_kernelPjS_m:
	.zero		920


//--------------------- .nv.constant0._Z24simple_device_API_kernelP17curandStateXORWOWPjm --------------------------
	.section	.nv.constant0._Z24simple_device_API_kernelP17curandStateXORWOWPjm,"a",@progbits
	.sectionflags	@""
	.align	4
.nv.constant0._Z24simple_device_API_kernelP17curandStateXORWOWPjm:
	.zero		920


//--------------------- .nv.constant0._Z12setup_kernelP17curandStateXORWOW --------------------------
	.section	.nv.constant0._Z12setup_kernelP17curandStateXORWOW,"a",@progbits
	.sectionflags	@""
	.align	4
.nv.constant0._Z12setup_kernelP17curandStateXORWOW:
	.zero		904


//--------------------- SYMBOLS --------------------------

	.type		.nv.reservedSmem.offset0,@object
	.size		.nv.reservedSmem.offset0,0x4
